	.target	sm_100

	.elftype	@"ET_EXEC"


//--------------------- .note.nv.tkinfo           --------------------------
	.section	.note.nv.tkinfo,"",@"SHT_NOTE"
	.sectionflags	@"SHF_NOTE_NV_TKINFO"
	.tkinfo
        /*0018*/ 	.word	0x00000081
        /*0030*/ 	.string	""
        /*0030*/ 	.string	"ptxas"
        /*0030*/ 	.string	"Cuda compilation tools, release 12.9, V12.9.86"
        /*0030*/ 	.string	"Build cuda_12.9.r12.9/compiler.36037853_0"
        /*0030*/ 	.string	"-regUsageLevel 10 -arch sm_100f -m 64 "



//--------------------- .note.nv.cuver            --------------------------
	.section	.note.nv.cuver,"",@"SHT_NOTE"
	.sectionflags	@"SHF_NOTE_NV_CUVER"
        /*0018*/ 	.short	0x0001
        /*001a*/ 	.short	0x0064
        /*001c*/ 	.short	0x0001
        /*001e*/ 	.short	0x0000
        /*0020*/ 	.short	0x0001
        /*0022*/ 	.short	0x0000


//--------------------- .nv.info                  --------------------------
	.section	.nv.info,"",@"SHT_CUDA_INFO"
	.align	4


	//----- nvinfo : EIATTR_REGCOUNT
	.align		4
        /*0000*/ 	.byte	0x04, 0x2f
        /*0002*/ 	.short	(.L_15 - .L_14)
	.align		4
.L_14:
        /*0004*/ 	.word	index@(_ZN9deep_gemm24sm100_fp8_gemm_1d1d_implILN4cute4UMMA5MajorE0ELS3_0ELj0ELj7168ELj2048ELj128ELj192ELj128ELj64ELj128ELj128ELj128ELj4ELj128ELj128ELj1ELb0ELj140ELNS_8GemmTypeE1ELb0EN7cutlass10bfloat16_tENS_16EpilogueIdentityEEEvPijjj14CUtensorMap_stS9_S9_S9_S9_)
        /*0008*/ 	.word	0x0000002f


	//----- nvinfo : EIATTR_FRAME_SIZE
	.align		4
.L_15:
        /*000c*/ 	.byte	0x04, 0x11
        /*000e*/ 	.short	(.L_17 - .L_16)
	.align		4
.L_16:
        /*0010*/ 	.word	index@($__internal_3_$__cuda_sm20_div_u16)
        /*0014*/ 	.word	0x00000000


	//----- nvinfo : EIATTR_FRAME_SIZE
	.align		4
.L_17:
        /*0018*/ 	.byte	0x04, 0x11
        /*001a*/ 	.short	(.L_19 - .L_18)
	.align		4
.L_18:
        /*001c*/ 	.word	index@($__internal_2_$__cuda_sm10x_tcgen05_guardrail_trap_unallocated_columns_being_dealloced)
        /*0020*/ 	.word	0x00000000


	//----- nvinfo : EIATTR_FRAME_SIZE
	.align		4
.L_19:
        /*0024*/ 	.byte	0x04, 0x11
        /*0026*/ 	.short	(.L_21 - .L_20)
	.align		4
.L_20:
        /*0028*/ 	.word	index@($__internal_1_$__cuda_sm10x_tcgen05_guardrail_trap_phase_invalid_during_alloc)
        /*002c*/ 	.word	0x00000000


	//----- nvinfo : EIATTR_FRAME_SIZE
	.align		4
.L_21:
        /*0030*/ 	.byte	0x04, 0x11
        /*0032*/ 	.short	(.L_23 - .L_22)
	.align		4
.L_22:
        /*0034*/ 	.word	index@($__internal_0_$__cuda_sm10x_tcgen05_guardrail_trap_col_being_dealloced_not_returned_by_alloc)
        /*0038*/ 	.word	0x00000000


	//----- nvinfo : EIATTR_FRAME_SIZE
	.align		4
.L_23:
        /*003c*/ 	.byte	0x04, 0x11
        /*003e*/ 	.short	(.L_25 - .L_24)
	.align		4
.L_24:
        /*0040*/ 	.word	index@(_ZN9deep_gemm24sm100_fp8_gemm_1d1d_implILN4cute4UMMA5MajorE0ELS3_0ELj0ELj7168ELj2048ELj128ELj192ELj128ELj64ELj128ELj128ELj128ELj4ELj128ELj128ELj1ELb0ELj140ELNS_8GemmTypeE1ELb0EN7cutlass10bfloat16_tENS_16EpilogueIdentityEEEvPijjj14CUtensorMap_stS9_S9_S9_S9_)
        /*0044*/ 	.word	0x00000000


	//----- nvinfo : EIATTR_MIN_STACK_SIZE
	.align		4
.L_25:
        /*0048*/ 	.byte	0x04, 0x12
        /*004a*/ 	.short	(.L_27 - .L_26)
	.align		4
.L_26:
        /*004c*/ 	.word	index@(_ZN9deep_gemm24sm100_fp8_gemm_1d1d_implILN4cute4UMMA5MajorE0ELS3_0ELj0ELj7168ELj2048ELj128ELj192ELj128ELj64ELj128ELj128ELj128ELj4ELj128ELj128ELj1ELb0ELj140ELNS_8GemmTypeE1ELb0EN7cutlass10bfloat16_tENS_16EpilogueIdentityEEEvPijjj14CUtensorMap_stS9_S9_S9_S9_)
        /*0050*/ 	.word	0x00000000
.L_27:


//--------------------- .nv.info._ZN9deep_gemm24sm100_fp8_gemm_1d1d_implILN4cute4UMMA5MajorE0ELS3_0ELj0ELj7168ELj2048ELj128ELj192ELj128ELj64ELj128ELj128ELj128ELj4ELj128ELj128ELj1ELb0ELj140ELNS_8GemmTypeE1ELb0EN7cutlass10bfloat16_tENS_16EpilogueIdentityEEEvPijjj14CUtensorMap_stS9_S9_S9_S9_ --------------------------
	.section	.nv.info._ZN9deep_gemm24sm100_fp8_gemm_1d1d_implILN4cute4UMMA5MajorE0ELS3_0ELj0ELj7168ELj2048ELj128ELj192ELj128ELj64ELj128ELj128ELj128ELj4ELj128ELj128ELj1ELb0ELj140ELNS_8GemmTypeE1ELb0EN7cutlass10bfloat16_tENS_16EpilogueIdentityEEEvPijjj14CUtensorMap_stS9_S9_S9_S9_,"",@"SHT_CUDA_INFO"
	.sectionflags	@""
	.align	4


	//----- nvinfo : EIATTR_CUDA_API_VERSION
	.align		4
        /*0000*/ 	.byte	0x04, 0x37
        /*0002*/ 	.short	(.L_29 - .L_28)
.L_28:
        /*0004*/ 	.word	0x00000081


	//----- nvinfo : EIATTR_KPARAM_INFO
	.align		4
.L_29:
        /*0008*/ 	.byte	0x04, 0x17
        /*000a*/ 	.short	(.L_31 - .L_30)
.L_30:
        /*000c*/ 	.word	0x00000000
        /*0010*/ 	.short	0x0008
        /*0012*/ 	.short	0x0240
        /*0014*/ 	.byte	0x00, 0xf0, 0x01, 0x02


	//----- nvinfo : EIATTR_KPARAM_INFO
	.align		4
.L_31:
        /*0018*/ 	.byte	0x04, 0x17
        /*001a*/ 	.short	(.L_33 - .L_32)
.L_32:
        /*001c*/ 	.word	0x00000000
        /*0020*/ 	.short	0x0007
        /*0022*/ 	.short	0x01c0
        /*0024*/ 	.byte	0x00, 0xf0, 0x01, 0x02


	//----- nvinfo : EIATTR_KPARAM_INFO
	.align		4
.L_33:
        /*0028*/ 	.byte	0x04, 0x17
        /*002a*/ 	.short	(.L_35 - .L_34)
.L_34:
        /*002c*/ 	.word	0x00000000
        /*0030*/ 	.short	0x0006
        /*0032*/ 	.short	0x0140
        /*0034*/ 	.byte	0x00, 0xf0, 0x01, 0x02


	//----- nvinfo : EIATTR_KPARAM_INFO
	.align		4
.L_35:
        /*0038*/ 	.byte	0x04, 0x17
        /*003a*/ 	.short	(.L_37 - .L_36)
.L_36:
        /*003c*/ 	.word	0x00000000
        /*0040*/ 	.short	0x0005
        /*0042*/ 	.short	0x00c0
        /*0044*/ 	.byte	0x00, 0xf0, 0x01, 0x02


	//----- nvinfo : EIATTR_KPARAM_INFO
	.align		4
.L_37:
        /*0048*/ 	.byte	0x04, 0x17
        /*004a*/ 	.short	(.L_39 - .L_38)
.L_38:
        /*004c*/ 	.word	0x00000000
        /*0050*/ 	.short	0x0004
        /*0052*/ 	.short	0x0040
        /*0054*/ 	.byte	0x00, 0xf0, 0x01, 0x02


	//----- nvinfo : EIATTR_KPARAM_INFO
	.align		4
.L_39:
        /*0058*/ 	.byte	0x04, 0x17
        /*005a*/ 	.short	(.L_41 - .L_40)
.L_40:
        /*005c*/ 	.word	0x00000000
        /*0060*/ 	.short	0x0003
        /*0062*/ 	.short	0x0010
        /*0064*/ 	.byte	0x00, 0xf0, 0x11, 0x00


	//----- nvinfo : EIATTR_KPARAM_INFO
	.align		4
.L_41:
        /*0068*/ 	.byte	0x04, 0x17
        /*006a*/ 	.short	(.L_43 - .L_42)
.L_42:
        /*006c*/ 	.word	0x00000000
        /*0070*/ 	.short	0x0002
        /*0072*/ 	.short	0x000c
        /*0074*/ 	.byte	0x00, 0xf0, 0x11, 0x00


	//----- nvinfo : EIATTR_KPARAM_INFO
	.align		4
.L_43:
        /*0078*/ 	.byte	0x04, 0x17
        /*007a*/ 	.short	(.L_45 - .L_44)
.L_44:
        /*007c*/ 	.word	0x00000000
        /*0080*/ 	.short	0x0001
        /*0082*/ 	.short	0x0008
        /*0084*/ 	.byte	0x00, 0xf0, 0x11, 0x00


	//----- nvinfo : EIATTR_KPARAM_INFO
	.align		4
.L_45:
        /*0088*/ 	.byte	0x04, 0x17
        /*008a*/ 	.short	(.L_47 - .L_46)
.L_46:
        /*008c*/ 	.word	0x00000000
        /*0090*/ 	.short	0x0000
        /*0092*/ 	.short	0x0000
        /*0094*/ 	.byte	0x00, 0xf5, 0x21, 0x00


	//----- nvinfo : EIATTR_AT_ENTRY_FRAGMENTS
	.align		4
.L_47:
        /*0098*/ 	.byte	0x04, 0x4f
        /*009a*/ 	.short	(.L_49 - .L_48)


	//   ....[0]....
.L_48:
        /*009c*/ 	.word	0x00000004


	//----- nvinfo : EIATTR_RESERVED_SMEM_USED
	.align		4
.L_49:
        /*00a0*/ 	.byte	0x01, 0x41
	.zero		2


	//----- nvinfo : EIATTR_SPARSE_MMA_MASK
	.align		4
        /*00a4*/ 	.byte	0x03, 0x50
        /*00a6*/ 	.short	0x0000


	//----- nvinfo : EIATTR_TCGEN05_1CTA_USED
	.align		4
        /*00a8*/ 	.byte	0x01, 0x51
	.zero		2


	//----- nvinfo : EIATTR_MAXREG_COUNT
	.align		4
        /*00ac*/ 	.byte	0x03, 0x1b
        /*00ae*/ 	.short	0x00ff


	//----- nvinfo : EIATTR_NUM_BARRIERS
	.align		4
        /*00b0*/ 	.byte	0x02, 0x4c
        /*00b2*/ 	.byte	0x09
	.zero		1


	//----- nvinfo : EIATTR_INT_WARP_WIDE_INSTR_OFFSETS
	.align		4
        /*00b4*/ 	.byte	0x04, 0x31
        /*00b6*/ 	.short	(.L_51 - .L_50)


	//   ....[0]....
.L_50:
        /*00b8*/ 	.word	0x00004c90


	//   ....[1]....
        /*00bc*/ 	.word	0x00004cb0


	//----- nvinfo : EIATTR_COOP_GROUP_MASK_REGIDS
	.align		4
.L_51:
        /*00c0*/ 	.byte	0x04, 0x29
        /*00c2*/ 	.short	(.L_53 - .L_52)


	//   ....[0]....
.L_52:
        /*00c4*/ 	.word	0xffffffff


	//   ....[1]....
        /*00c8*/ 	.word	0xffffffff


	//   ....[2]....
        /*00cc*/ 	.word	0xffffffff


	//   ....[3]....
        /*00d0*/ 	.word	0xffffffff


	//   ....[4]....
        /*00d4*/ 	.word	0xffffffff


	//   ....[5]....
        /*00d8*/ 	.word	0xffffffff


	//   ....[6]....
        /*00dc*/ 	.word	0xffffffff


	//   ....[7]....
        /*00e0*/ 	.word	0xffffffff


	//   ....[8]....
        /*00e4*/ 	.word	0xffffffff


	//   ....[9]....
        /*00e8*/ 	.word	0xffffffff


	//   ....[10]....
        /*00ec*/ 	.word	0xffffffff


	//   ....[11]....
        /*00f0*/ 	.word	0xffffffff


	//   ....[12]....
        /*00f4*/ 	.word	0xffffffff


	//   ....[13]....
        /*00f8*/ 	.word	0xffffffff


	//----- nvinfo : EIATTR_COOP_GROUP_INSTR_OFFSETS
	.align		4
.L_53:
        /*00fc*/ 	.byte	0x04, 0x28
        /*00fe*/ 	.short	(.L_55 - .L_54)


	//   ....[0]....
.L_54:
        /*0100*/ 	.word	0x00000030


	//   ....[1]....
        /*0104*/ 	.word	0x00000470


	//   ....[2]....
        /*0108*/ 	.word	0x00000730


	//   ....[3]....
        /*010c*/ 	.word	0x00000b50


	//   ....[4]....
        /*0110*/ 	.word	0x00000c20


	//   ....[5]....
        /*0114*/ 	.word	0x00000ce0


	//   ....[6]....
        /*0118*/ 	.word	0x00001310


	//   ....[7]....
        /*011c*/ 	.word	0x00001330


	//   ....[8]....
        /*0120*/ 	.word	0x00001350


	//   ....[9]....
        /*0124*/ 	.word	0x000015a0


	//   ....[10]....
        /*0128*/ 	.word	0x000015d0


	//   ....[11]....
        /*012c*/ 	.word	0x000015f0


	//   ....[12]....
        /*0130*/ 	.word	0x00004bb0


	//   ....[13]....
        /*0134*/ 	.word	0x00004d70


	//----- nvinfo : EIATTR_VRC_CTA_INIT_COUNT
	.align		4
.L_55:
        /*0138*/ 	.byte	0x02, 0x4a
        /*013a*/ 	.byte	0x80
	.zero		1


	//----- nvinfo : EIATTR_MBARRIER_INSTR_OFFSETS
	.align		4
        /*013c*/ 	.byte	0x04, 0x39
        /*013e*/ 	.short	(.L_57 - .L_56)


	//   ....[0]....
.L_56:
        /*0140*/ 	.word	0x00000330
        /*0144*/ 	.word	0x000000ff
        /*0148*/ 	.word	0x00031800
        /*014c*/ 	.short	0x0100
        /*014e*/ 	.byte	0x05
	.zero		1


	//   ....[1]....
        /*0150*/ 	.word	0x00000340
        /*0154*/ 	.word	0x000000ff
        /*0158*/ 	.word	0x00031820
        /*015c*/ 	.short	0x0100
        /*015e*/ 	.byte	0x05
	.zero		1


	//   ....[2]....
        /*0160*/ 	.word	0x00000350
        /*0164*/ 	.word	0x000000ff
        /*0168*/ 	.word	0x00031840
        /*016c*/ 	.short	0x0100
        /*016e*/ 	.byte	0x05
	.zero		1


	//   ....[3]....
        /*0170*/ 	.word	0x00000360
        /*0174*/ 	.word	0x000000ff
        /*0178*/ 	.word	0x00031808
        /*017c*/ 	.short	0x0100
        /*017e*/ 	.byte	0x05
	.zero		1


	//   ....[4]....
        /*0180*/ 	.word	0x00000370
        /*0184*/ 	.word	0x000000ff
        /*0188*/ 	.word	0x00031828
        /*018c*/ 	.short	0x0100
        /*018e*/ 	.byte	0x05
	.zero		1


	//   ....[5]....
        /*0190*/ 	.word	0x00000380
        /*0194*/ 	.word	0x000000ff
        /*0198*/ 	.word	0x00031848
        /*019c*/ 	.short	0x0100
        /*019e*/ 	.byte	0x05
	.zero		1


	//   ....[6]....
        /*01a0*/ 	.word	0x00000390
        /*01a4*/ 	.word	0x000000ff
        /*01a8*/ 	.word	0x00031810
        /*01ac*/ 	.short	0x0100
        /*01ae*/ 	.byte	0x05
	.zero		1


	//   ....[7]....
        /*01b0*/ 	.word	0x000003a0
        /*01b4*/ 	.word	0x000000ff
        /*01b8*/ 	.word	0x00031830
        /*01bc*/ 	.short	0x0100
        /*01be*/ 	.byte	0x05
	.zero		1


	//   ....[8]....
        /*01c0*/ 	.word	0x000003b0
        /*01c4*/ 	.word	0x000000ff
        /*01c8*/ 	.word	0x00031850
        /*01cc*/ 	.short	0x0100
        /*01ce*/ 	.byte	0x05
	.zero		1


	//   ....[9]....
        /*01d0*/ 	.word	0x000003c0
        /*01d4*/ 	.word	0x000000ff
        /*01d8*/ 	.word	0x00031818
        /*01dc*/ 	.short	0x0100
        /*01de*/ 	.byte	0x05
	.zero		1


	//   ....[10]....
        /*01e0*/ 	.word	0x000003d0
        /*01e4*/ 	.word	0x000000ff
        /*01e8*/ 	.word	0x00031838
        /*01ec*/ 	.short	0x0100
        /*01ee*/ 	.byte	0x05
	.zero		1


	//   ....[11]....
        /*01f0*/ 	.word	0x000003e0
        /*01f4*/ 	.word	0x000000ff
        /*01f8*/ 	.word	0x00031858
        /*01fc*/ 	.short	0x0100
        /*01fe*/ 	.byte	0x05
	.zero		1


	//   ....[12]....
        /*0200*/ 	.word	0x000003f0
        /*0204*/ 	.word	0x000000ff
        /*0208*/ 	.word	0x00031860
        /*020c*/ 	.short	0x0100
        /*020e*/ 	.byte	0x05
	.zero		1


	//   ....[13]....
        /*0210*/ 	.word	0x00000400
        /*0214*/ 	.word	0x000000ff
        /*0218*/ 	.word	0x00031870
        /*021c*/ 	.short	0x0100
        /*021e*/ 	.byte	0x05
	.zero		1


	//   ....[14]....
        /*0220*/ 	.word	0x00000410
        /*0224*/ 	.word	0x000000ff
        /*0228*/ 	.word	0x00031868
        /*022c*/ 	.short	0x0100
        /*022e*/ 	.byte	0x05
	.zero		1


	//   ....[15]....
        /*0230*/ 	.word	0x00000420
        /*0234*/ 	.word	0x000000ff
        /*0238*/ 	.word	0x00031878
        /*023c*/ 	.short	0x0100
        /*023e*/ 	.byte	0x05
	.zero		1


	//   ....[16]....
        /*0240*/ 	.word	0x00000a30
        /*0244*/ 	.word	0x00000002
        /*0248*/ 	.word	0x00031800
        /*024c*/ 	.short	0x010a
        /*024e*/ 	.byte	0xff
	.zero		1


	//   ....[17]....
        /*0250*/ 	.word	0x00000dd0
        /*0254*/ 	.word	0x00000002
        /*0258*/ 	.word	0x00000000
        /*025c*/ 	.short	0x0101
        /*025e*/ 	.byte	0xff
	.zero		1


	//   ....[18]....
        /*0260*/ 	.word	0x00001100
        /*0264*/ 	.word	0x00000000
        /*0268*/ 	.word	0x00031870
        /*026c*/ 	.short	0x010a
        /*026e*/ 	.byte	0x08
	.zero		1


	//   ....[19]....
        /*0270*/ 	.word	0x000011a0
        /*0274*/ 	.word	0x000000ff
        /*0278*/ 	.word	0x00031840
        /*027c*/ 	.short	0x010a
        /*027e*/ 	.byte	0x0d
	.zero		1


	//   ....[20]....
        /*0280*/ 	.word	0x00001570
        /*0284*/ 	.word	0x000000ff
        /*0288*/ 	.word	0x00031840
        /*028c*/ 	.short	0x010a
        /*028e*/ 	.byte	0x09
	.zero		1


	//   ....[21]....
        /*0290*/ 	.word	0x00001b50
        /*0294*/ 	.word	0x00000006
        /*0298*/ 	.word	0x00031820
        /*029c*/ 	.short	0x010a
        /*029e*/ 	.byte	0xff
	.zero		1


	//   ....[22]....
        /*02a0*/ 	.word	0x00001fa0
        /*02a4*/ 	.word	0x00000006
        /*02a8*/ 	.word	0x00031828
        /*02ac*/ 	.short	0x010a
        /*02ae*/ 	.byte	0xff
	.zero		1


	//   ....[23]....
        /*02b0*/ 	.word	0x00002110
        /*02b4*/ 	.word	0x00000006
        /*02b8*/ 	.word	0x00031830
        /*02bc*/ 	.short	0x010a
        /*02be*/ 	.byte	0xff
	.zero		1


	//   ....[24]....
        /*02c0*/ 	.word	0x00002270
        /*02c4*/ 	.word	0x00000006
        /*02c8*/ 	.word	0x00031838
        /*02cc*/ 	.short	0x010a
        /*02ce*/ 	.byte	0xff
	.zero		1


	//   ....[25]....
        /*02d0*/ 	.word	0x000023a0
        /*02d4*/ 	.word	0x00000006
        /*02d8*/ 	.word	0x00031820
        /*02dc*/ 	.short	0x010a
        /*02de*/ 	.byte	0xff
	.zero		1


	//   ....[26]....
        /*02e0*/ 	.word	0x000025c0
        /*02e4*/ 	.word	0x00000006
        /*02e8*/ 	.word	0x00031828
        /*02ec*/ 	.short	0x010a
        /*02ee*/ 	.byte	0xff
	.zero		1


	//   ....[27]....
        /*02f0*/ 	.word	0x000026f0
        /*02f4*/ 	.word	0x00000006
        /*02f8*/ 	.word	0x00031830
        /*02fc*/ 	.short	0x010a
        /*02fe*/ 	.byte	0xff
	.zero		1


	//   ....[28]....
        /*0300*/ 	.word	0x00002820
        /*0304*/ 	.word	0x00000006
        /*0308*/ 	.word	0x00031838
        /*030c*/ 	.short	0x010a
        /*030e*/ 	.byte	0xff
	.zero		1


	//   ....[29]....
        /*0310*/ 	.word	0x00002950
        /*0314*/ 	.word	0x00000006
        /*0318*/ 	.word	0x00031820
        /*031c*/ 	.short	0x010a
        /*031e*/ 	.byte	0xff
	.zero		1


	//   ....[30]....
        /*0320*/ 	.word	0x00002b70
        /*0324*/ 	.word	0x00000006
        /*0328*/ 	.word	0x00031828
        /*032c*/ 	.short	0x010a
        /*032e*/ 	.byte	0xff
	.zero		1


	//   ....[31]....
        /*0330*/ 	.word	0x00002ca0
        /*0334*/ 	.word	0x00000006
        /*0338*/ 	.word	0x00031830
        /*033c*/ 	.short	0x010a
        /*033e*/ 	.byte	0xff
	.zero		1


	//   ....[32]....
        /*0340*/ 	.word	0x00002dd0
        /*0344*/ 	.word	0x00000006
        /*0348*/ 	.word	0x00031838
        /*034c*/ 	.short	0x010a
        /*034e*/ 	.byte	0xff
	.zero		1


	//   ....[33]....
        /*0350*/ 	.word	0x00002f00
        /*0354*/ 	.word	0x00000006
        /*0358*/ 	.word	0x00031820
        /*035c*/ 	.short	0x010a
        /*035e*/ 	.byte	0xff
	.zero		1


	//   ....[34]....
        /*0360*/ 	.word	0x00003120
        /*0364*/ 	.word	0x00000006
        /*0368*/ 	.word	0x00031828
        /*036c*/ 	.short	0x010a
        /*036e*/ 	.byte	0xff
	.zero		1


	//   ....[35]....
        /*0370*/ 	.word	0x00003250
        /*0374*/ 	.word	0x00000006
        /*0378*/ 	.word	0x00031830
        /*037c*/ 	.short	0x010a
        /*037e*/ 	.byte	0xff
	.zero		1


	//   ....[36]....
        /*0380*/ 	.word	0x00003380
        /*0384*/ 	.word	0x00000006
        /*0388*/ 	.word	0x00031838
        /*038c*/ 	.short	0x010a
        /*038e*/ 	.byte	0xff
	.zero		1


	//   ....[37]....
        /*0390*/ 	.word	0x000038e0
        /*0394*/ 	.word	0x00000003
        /*0398*/ 	.word	0x00031860
        /*039c*/ 	.short	0x010a
        /*039e*/ 	.byte	0xff
	.zero		1


	//   ....[38]....
        /*03a0*/ 	.word	0x00004a10
        /*03a4*/ 	.word	0x00000003
        /*03a8*/ 	.word	0x00000000
        /*03ac*/ 	.short	0x0101
        /*03ae*/ 	.byte	0xff
	.zero		1


	//   ....[39]....
        /*03b0*/ 	.word	0x00004da0
        /*03b4*/ 	.word	0x00000002
        /*03b8*/ 	.word	0x00031800
        /*03bc*/ 	.short	0x010a
        /*03be*/ 	.byte	0xff
	.zero		1


	//   ....[40]....
        /*03c0*/ 	.word	0x00004e20
        /*03c4*/ 	.word	0x00000000
        /*03c8*/ 	.word	0x00031870
        /*03cc*/ 	.short	0x010a
        /*03ce*/ 	.byte	0xff
	.zero		1


	//   ....[41]....
        /*03d0*/ 	.word	0x00004e90
        /*03d4*/ 	.word	0x00000002
        /*03d8*/ 	.word	0x00031840
        /*03dc*/ 	.short	0x010a
        /*03de*/ 	.byte	0xff
	.zero		1


	//   ....[42]....
        /*03e0*/ 	.word	0x00004f00
        /*03e4*/ 	.word	0x00000002
        /*03e8*/ 	.word	0x00031840
        /*03ec*/ 	.short	0x010a
        /*03ee*/ 	.byte	0xff
	.zero		1


	//   ....[43]....
        /*03f0*/ 	.word	0x00004f70
        /*03f4*/ 	.word	0x00000006
        /*03f8*/ 	.word	0x00031820
        /*03fc*/ 	.short	0x010a
        /*03fe*/ 	.byte	0xff
	.zero		1


	//   ....[44]....
        /*0400*/ 	.word	0x00004fe0
        /*0404*/ 	.word	0x00000006
        /*0408*/ 	.word	0x00031828
        /*040c*/ 	.short	0x010a
        /*040e*/ 	.byte	0xff
	.zero		1


	//   ....[45]....
        /*0410*/ 	.word	0x00005050
        /*0414*/ 	.word	0x00000006
        /*0418*/ 	.word	0x00031830
        /*041c*/ 	.short	0x010a
        /*041e*/ 	.byte	0xff
	.zero		1


	//   ....[46]....
        /*0420*/ 	.word	0x000050c0
        /*0424*/ 	.word	0x00000006
        /*0428*/ 	.word	0x00031838
        /*042c*/ 	.short	0x010a
        /*042e*/ 	.byte	0xff
	.zero		1


	//   ....[47]....
        /*0430*/ 	.word	0x00005110
        /*0434*/ 	.word	0x00000006
        /*0438*/ 	.word	0x00031820
        /*043c*/ 	.short	0x010a
        /*043e*/ 	.byte	0xff
	.zero		1


	//   ....[48]....
        /*0440*/ 	.word	0x00005160
        /*0444*/ 	.word	0x00000006
        /*0448*/ 	.word	0x00031828
        /*044c*/ 	.short	0x010a
        /*044e*/ 	.byte	0xff
	.zero		1


	//   ....[49]....
        /*0450*/ 	.word	0x000051b0
        /*0454*/ 	.word	0x00000006
        /*0458*/ 	.word	0x00031830
        /*045c*/ 	.short	0x010a
        /*045e*/ 	.byte	0xff
	.zero		1


	//   ....[50]....
        /*0460*/ 	.word	0x00005200
        /*0464*/ 	.word	0x00000006
        /*0468*/ 	.word	0x00031838
        /*046c*/ 	.short	0x010a
        /*046e*/ 	.byte	0xff
	.zero		1


	//   ....[51]....
        /*0470*/ 	.word	0x00005270
        /*0474*/ 	.word	0x00000006
        /*0478*/ 	.word	0x00031820
        /*047c*/ 	.short	0x010a
        /*047e*/ 	.byte	0xff
	.zero		1


	//   ....[52]....
        /*0480*/ 	.word	0x000052e0
        /*0484*/ 	.word	0x00000006
        /*0488*/ 	.word	0x00031828
        /*048c*/ 	.short	0x010a
        /*048e*/ 	.byte	0xff
	.zero		1


	//   ....[53]....
        /*0490*/ 	.word	0x00005350
        /*0494*/ 	.word	0x00000006
        /*0498*/ 	.word	0x00031830
        /*049c*/ 	.short	0x010a
        /*049e*/ 	.byte	0xff
	.zero		1


	//   ....[54]....
        /*04a0*/ 	.word	0x000053c0
        /*04a4*/ 	.word	0x00000006
        /*04a8*/ 	.word	0x00031838
        /*04ac*/ 	.short	0x010a
        /*04ae*/ 	.byte	0xff
	.zero		1


	//   ....[55]....
        /*04b0*/ 	.word	0x00005410
        /*04b4*/ 	.word	0x00000006
        /*04b8*/ 	.word	0x00031820
        /*04bc*/ 	.short	0x010a
        /*04be*/ 	.byte	0xff
	.zero		1


	//   ....[56]....
        /*04c0*/ 	.word	0x00005460
        /*04c4*/ 	.word	0x00000006
        /*04c8*/ 	.word	0x00031828
        /*04cc*/ 	.short	0x010a
        /*04ce*/ 	.byte	0xff
	.zero		1


	//   ....[57]....
        /*04d0*/ 	.word	0x000054b0
        /*04d4*/ 	.word	0x00000006
        /*04d8*/ 	.word	0x00031830
        /*04dc*/ 	.short	0x010a
        /*04de*/ 	.byte	0xff
	.zero		1


	//   ....[58]....
        /*04e0*/ 	.word	0x00005500
        /*04e4*/ 	.word	0x00000006
        /*04e8*/ 	.word	0x00031838
        /*04ec*/ 	.short	0x010a
        /*04ee*/ 	.byte	0xff
	.zero		1


	//   ....[59]....
        /*04f0*/ 	.word	0x00005560
        /*04f4*/ 	.word	0x00000003
        /*04f8*/ 	.word	0x00031860
        /*04fc*/ 	.short	0x010a
        /*04fe*/ 	.byte	0xff
	.zero		1


	//----- nvinfo : EIATTR_NUM_MBARRIERS
	.align		4
.L_57:
        /*0500*/ 	.byte	0x03, 0x38
        /*0502*/ 	.short	0x0010


	//----- nvinfo : EIATTR_EXIT_INSTR_OFFSETS
	.align		4
        /*0504*/ 	.byte	0x04, 0x1c
        /*0506*/ 	.short	(.L_59 - .L_58)


	//   ....[0]....
.L_58:
        /*0508*/ 	.word	0x00000830


	//   ....[1]....
        /*050c*/ 	.word	0x00000e20


	//   ....[2]....
        /*0510*/ 	.word	0x00000ef0


	//   ....[3]....
        /*0514*/ 	.word	0x000018f0


	//   ....[4]....
        /*0518*/ 	.word	0x00001960


	//   ....[5]....
        /*051c*/ 	.word	0x000034d0


	//   ....[6]....
        /*0520*/ 	.word	0x00003530


	//   ....[7]....
        /*0524*/ 	.word	0x00004b90


	//   ....[8]....
        /*0528*/ 	.word	0x00004d80


	//----- nvinfo : EIATTR_MAX_THREADS
	.align		4
.L_59:
        /*052c*/ 	.byte	0x04, 0x05
        /*052e*/ 	.short	(.L_61 - .L_60)
.L_60:
        /*0530*/ 	.word	0x00000100
        /*0534*/ 	.word	0x00000001
        /*0538*/ 	.word	0x00000001


	//----- nvinfo : EIATTR_CRS_STACK_SIZE
	.align		4
.L_61:
        /*053c*/ 	.byte	0x04, 0x1e
        /*053e*/ 	.short	(.L_63 - .L_62)
.L_62:
        /*0540*/ 	.word	0x00000000


	//----- nvinfo : EIATTR_CBANK_PARAM_SIZE
	.align		4
.L_63:
        /*0544*/ 	.byte	0x03, 0x19
        /*0546*/ 	.short	0x02c0


	//----- nvinfo : EIATTR_PARAM_CBANK
	.align		4
        /*0548*/ 	.byte	0x04, 0x0a
        /*054a*/ 	.short	(.L_65 - .L_64)
	.align		4
.L_64:
        /*054c*/ 	.word	index@(.nv.constant0._ZN9deep_gemm24sm100_fp8_gemm_1d1d_implILN4cute4UMMA5MajorE0ELS3_0ELj0ELj7168ELj2048ELj128ELj192ELj128ELj64ELj128ELj128ELj128ELj4ELj128ELj128ELj1ELb0ELj140ELNS_8GemmTypeE1ELb0EN7cutlass10bfloat16_tENS_16EpilogueIdentityEEEvPijjj14CUtensorMap_stS9_S9_S9_S9_)
        /*0550*/ 	.short	0x0380
        /*0552*/ 	.short	0x02c0


	//----- nvinfo : EIATTR_SW_WAR
	.align		4
.L_65:
        /*0554*/ 	.byte	0x04, 0x36
        /*0556*/ 	.short	(.L_67 - .L_66)
.L_66:
        /*0558*/ 	.word	0x00000008
.L_67:


//--------------------- .nv.compat                --------------------------
	.section	.nv.compat,"",@"SHT_CUDA_COMPAT_INFO"
	.align	4
        /*0000*/ 	.byte	0x02, 0x02, 0x02, 0x00, 0x02, 0x05, 0x05, 0x00, 0x02, 0x03, 0x01, 0x00, 0x02, 0x06, 0x01, 0x00


//--------------------- .nv.callgraph             --------------------------
	.section	.nv.callgraph,"",@"SHT_CUDA_CALLGRAPH"
	.align	4
	.sectionentsize	8
	.align		4
        /*0000*/ 	.word	0x00000000
	.align		4
        /*0004*/ 	.word	0xffffffff
	.align		4
        /*0008*/ 	.word	0x00000000
	.align		4
        /*000c*/ 	.word	0xfffffffe
	.align		4
        /*0010*/ 	.word	0x00000000
	.align		4
        /*0014*/ 	.word	0xfffffffd
	.align		4
        /*0018*/ 	.word	0x00000000
	.align		4
        /*001c*/ 	.word	0xfffffffc


//--------------------- .nv.constant4             --------------------------
	.section	.nv.constant4,"a",@progbits
	.align	8
	.align		8
.nv.constant4:
        /*0000*/ 	.dword	_ZN47_INTERNAL_2bca7d1b_9_kernel_cu_606e916c_28933654cuda3std3__45__cpo5beginE
	.align		8
        /*0008*/ 	.dword	_ZN47_INTERNAL_2bca7d1b_9_kernel_cu_606e916c_28933654cuda3std3__45__cpo3endE
	.align		8
        /*0010*/ 	.dword	_ZN47_INTERNAL_2bca7d1b_9_kernel_cu_606e916c_28933654cuda3std3__45__cpo6cbeginE
	.align		8
        /*0018*/ 	.dword	_ZN47_INTERNAL_2bca7d1b_9_kernel_cu_606e916c_28933654cuda3std3__45__cpo4cendE
	.align		8
        /*0020*/ 	.dword	_ZN47_INTERNAL_2bca7d1b_9_kernel_cu_606e916c_28933654cuda3std3__449_GLOBAL__N__2bca7d1b_9_kernel_cu_606e916c_28933656ignoreE
	.align		8
        /*0028*/ 	.dword	_ZN47_INTERNAL_2bca7d1b_9_kernel_cu_606e916c_28933654cuda3std3__419piecewise_constructE
	.align		8
        /*0030*/ 	.dword	_ZN47_INTERNAL_2bca7d1b_9_kernel_cu_606e916c_28933654cuda3std3__48in_placeE
	.align		8
        /*0038*/ 	.dword	_ZN47_INTERNAL_2bca7d1b_9_kernel_cu_606e916c_28933654cuda3std6ranges3__45__cpo4swapE
	.align		8
        /*0040*/ 	.dword	_ZN47_INTERNAL_2bca7d1b_9_kernel_cu_606e916c_28933654cuda3std6ranges3__45__cpo9iter_moveE
	.align		8
        /*0048*/ 	.dword	_ZN47_INTERNAL_2bca7d1b_9_kernel_cu_606e916c_28933654cute7productE
	.align		8
        /*0050*/ 	.dword	_ZN47_INTERNAL_2bca7d1b_9_kernel_cu_606e916c_28933654cute1_E


//--------------------- .text._ZN9deep_gemm24sm100_fp8_gemm_1d1d_implILN4cute4UMMA5MajorE0ELS3_0ELj0ELj7168ELj2048ELj128ELj192ELj128ELj64ELj128ELj128ELj128ELj4ELj128ELj128ELj1ELb0ELj140ELNS_8GemmTypeE1ELb0EN7cutlass10bfloat16_tENS_16EpilogueIdentityEEEvPijjj14CUtensorMap_stS9_S9_S9_S9_ --------------------------
	.section	.text._ZN9deep_gemm24sm100_fp8_gemm_1d1d_implILN4cute4UMMA5MajorE0ELS3_0ELj0ELj7168ELj2048ELj128ELj192ELj128ELj64ELj128ELj128ELj128ELj4ELj128ELj128ELj1ELb0ELj140ELNS_8GemmTypeE1ELb0EN7cutlass10bfloat16_tENS_16EpilogueIdentityEEEvPijjj14CUtensorMap_stS9_S9_S9_S9_,"ax",@progbits
	.align	128
        .global         _ZN9deep_gemm24sm100_fp8_gemm_1d1d_implILN4cute4UMMA5MajorE0ELS3_0ELj0ELj7168ELj2048ELj128ELj192ELj128ELj64ELj128ELj128ELj128ELj4ELj128ELj128ELj1ELb0ELj140ELNS_8GemmTypeE1ELb0EN7cutlass10bfloat16_tENS_16EpilogueIdentityEEEvPijjj14CUtensorMap_stS9_S9_S9_S9_
        .type           _ZN9deep_gemm24sm100_fp8_gemm_1d1d_implILN4cute4UMMA5MajorE0ELS3_0ELj0ELj7168ELj2048ELj128ELj192ELj128ELj64ELj128ELj128ELj128ELj4ELj128ELj128ELj1ELb0ELj140ELNS_8GemmTypeE1ELb0EN7cutlass10bfloat16_tENS_16EpilogueIdentityEEEvPijjj14CUtensorMap_stS9_S9_S9_S9_,@function
        .size           _ZN9deep_gemm24sm100_fp8_gemm_1d1d_implILN4cute4UMMA5MajorE0ELS3_0ELj0ELj7168ELj2048ELj128ELj192ELj128ELj64ELj128ELj128ELj128ELj4ELj128ELj128ELj1ELb0ELj140ELNS_8GemmTypeE1ELb0EN7cutlass10bfloat16_tENS_16EpilogueIdentityEEEvPijjj14CUtensorMap_stS9_S9_S9_S9_,(.L_x_88 - _ZN9deep_gemm24sm100_fp8_gemm_1d1d_implILN4cute4UMMA5MajorE0ELS3_0ELj0ELj7168ELj2048ELj128ELj192ELj128ELj64ELj128ELj128ELj128ELj4ELj128ELj128ELj1ELb0ELj140ELNS_8GemmTypeE1ELb0EN7cutlass10bfloat16_tENS_16EpilogueIdentityEEEvPijjj14CUtensorMap_stS9_S9_S9_S9_)
        .other          _ZN9deep_gemm24sm100_fp8_gemm_1d1d_implILN4cute4UMMA5MajorE0ELS3_0ELj0ELj7168ELj2048ELj128ELj192ELj128ELj64ELj128ELj128ELj128ELj4ELj128ELj128ELj1ELb0ELj140ELNS_8GemmTypeE1ELb0EN7cutlass10bfloat16_tENS_16EpilogueIdentityEEEvPijjj14CUtensorMap_stS9_S9_S9_S9_,@"STO_CUDA_ENTRY STV_DEFAULT"
_ZN9deep_gemm24sm100_fp8_gemm_1d1d_implILN4cute4UMMA5MajorE0ELS3_0ELj0ELj7168ELj2048ELj128ELj192ELj128ELj64ELj128ELj128ELj128ELj4ELj128ELj128ELj1ELb0ELj140ELNS_8GemmTypeE1ELb0EN7cutlass10bfloat16_tENS_16EpilogueIdentityEEEvPijjj14CUtensorMap_stS9_S9_S9_S9_:
.text._ZN9deep_gemm24sm100_fp8_gemm_1d1d_implILN4cute4UMMA5MajorE0ELS3_0ELj0ELj7168ELj2048ELj128ELj192ELj128ELj64ELj128ELj128ELj128ELj4ELj128ELj128ELj1ELb0ELj140ELNS_8GemmTypeE1ELb0EN7cutlass10bfloat16_tENS_16EpilogueIdentityEEEvPijjj14CUtensorMap_stS9_S9_S9_S9_:
[----:B------:R-:W1:Y:S01]  /*0000*/  LDC R1, c[0x0][0x37c] ;  /* 0x0000df00ff017b82 */ /* 0x000e620000000800 */
[----:B------:R-:W2:Y:S02]  /*0010*/  S2R R0, SR_TID.X ;  /* 0x0000000000007919 */ /* 0x000ea40000002100 */
[----:B--2---:R-:W-:-:S05]  /*0020*/  SHF.R.U32.HI R0, RZ, 0x5, R0 ;  /* 0x00000005ff007819 */ /* 0x004fca0000011600 */
[----:B------:R-:W2:Y:S02]  /*0030*/  SHFL.IDX PT, R21, R0, RZ, 0x1f ;  /* 0x00001fff00157589 */ /* 0x000ea400000e0000 */
[----:B--2---:R-:W-:-:S13]  /*0040*/  ISETP.NE.AND P0, PT, R21, 0x2, PT ;  /* 0x000000021500780c */ /* 0x004fda0003f05270 */
[----:B-1----:R-:W-:Y:S05]  /*0050*/  @!P0 BRA `(.L_x_0) ;  /* 0x0000000400008947 */ /* 0x002fea0003800000 */
[----:B------:R-:W-:-:S13]  /*0060*/  ISETP.NE.AND P0, PT, R21, 0x1, PT ;  /* 0x000000011500780c */ /* 0x000fda0003f05270 */
[----:B------:R-:W-:Y:S05]  /*0070*/  @!P0 BRA `(.L_x_1) ;  /* 0x0000000000608947 */ /* 0x000fea0003800000 */
[----:B------:R-:W-:-:S13]  /*0080*/  ISETP.NE.AND P0, PT, R21, RZ, PT ;  /* 0x000000ff1500720c */ /* 0x000fda0003f05270 */
[----:B------:R-:W-:Y:S05]  /*0090*/  @P0 BRA `(.L_x_2) ;  /* 0x0000000400a80947 */ /* 0x000fea0003800000 */
[----:B------:R-:W-:Y:S01]  /*00a0*/  ELECT P0, URZ, PT ;  /* 0x0000000000ff782f */ /* 0x000fe20003800000 */
[----:B------:R-:W-:-:S12]  /*00b0*/  BSSY.RECONVERGENT B0, `(.L_x_3) ;  /* 0x0000013000007945 */ /* 0x000fd80003800200 */
[----:B------:R-:W-:Y:S05]  /*00c0*/  @!P0 BRA `(.L_x_4) ;  /* 0x0000000000448947 */ /* 0x000fea0003800000 */
[----:B------:R-:W1:Y:S02]  /*00d0*/  LDCU.64 UR4, c[0x0][0x348] ;  /* 0x00006900ff0477ac */ /* 0x000e640008000a00 */
[----:B-1----:R-:W-:Y:S02]  /*00e0*/  UIADD3 UR12, UP4, UPT, UR4, 0x40, URZ ;  /* 0x00000040040c7890 */ /* 0x002fe4000ff9e0ff */
[----:B------:R-:W-:Y:S02]  /*00f0*/  UIADD3 UR10, UP3, UPT, UR4, 0xc0, URZ ;  /* 0x000000c0040a7890 */ /* 0x000fe4000ff7e0ff */
[----:B------:R-:W-:Y:S02]  /*0100*/  UIADD3 UR8, UP2, UPT, UR4, 0x140, URZ ;  /* 0x0000014004087890 */ /* 0x000fe4000ff5e0ff */
[----:B------:R-:W-:Y:S02]  /*0110*/  UIADD3 UR6, UP1, UPT, UR4, 0x1c0, URZ ;  /* 0x000001c004067890 */ /* 0x000fe4000ff3e0ff */
[----:B------:R-:W-:-:S02]  /*0120*/  UIADD3 UR4, UP0, UPT, UR4, 0x240, URZ ;  /* 0x0000024004047890 */ /* 0x000fc4000ff1e0ff */
[----:B------:R-:W-:Y:S02]  /*0130*/  UIADD3.X UR13, UPT, UPT, URZ, UR5, URZ, UP4, !UPT ;  /* 0x00000005ff0d7290 */ /* 0x000fe4000a7fe4ff */
[----:B------:R-:W-:Y:S02]  /*0140*/  UIADD3.X UR11, UPT, UPT, URZ, UR5, URZ, UP3, !UPT ;  /* 0x00000005ff0b7290 */ /* 0x000fe40009ffe4ff */
[----:B------:R-:W-:Y:S02]  /*0150*/  UIADD3.X UR9, UPT, UPT, URZ, UR5, URZ, UP2, !UPT ;  /* 0x00000005ff097290 */ /* 0x000fe400097fe4ff */
[----:B------:R-:W-:Y:S02]  /*0160*/  UIADD3.X UR7, UPT, UPT, URZ, UR5, URZ, UP1, !UPT ;  /* 0x00000005ff077290 */ /* 0x000fe40008ffe4ff */
[----:B------:R-:W-:Y:S01]  /*0170*/  UIADD3.X UR5, UPT, UPT, URZ, UR5, URZ, UP0, !UPT ;  /* 0x00000005ff057290 */ /* 0x000fe200087fe4ff */
[----:B------:R1:W-:Y:S02]  /*0180*/  UTMACCTL.PF [UR12] ;  /* 0x000000000c0079b9 */ /* 0x0003e40008040000 */
[----:B------:R1:W-:Y:S02]  /*0190*/  UTMACCTL.PF [UR10] ;  /* 0x000000000a0079b9 */ /* 0x0003e40008040000 */
[----:B------:R1:W-:Y:S02]  /*01a0*/  UTMACCTL.PF [UR8] ;  /* 0x00000000080079b9 */ /* 0x0003e40008040000 */
[----:B------:R1:W-:Y:S02]  /*01b0*/  UTMACCTL.PF [UR6] ;  /* 0x00000000060079b9 */ /* 0x0003e40008040000 */
[----:B------:R1:W-:Y:S02]  /*01c0*/  UTMACCTL.PF [UR4] ;  /* 0x00000000040079b9 */ /* 0x0003e40008040000 */
[----:B-1----:R-:W-:Y:S01]  /*01d0*/  NOP ;  /* 0x0000000000007918 */ /* 0x002fe20000000000 */
.L_x_4:
[----:B------:R-:W-:Y:S05]  /*01e0*/  BSYNC.RECONVERGENT B0 ;  /* 0x0000000000007941 */ /* 0x000fea0003800200 */
.L_x_3:
[----:B------:R-:W-:Y:S05]  /*01f0*/  BRA `(.L_x_2) ;  /* 0x0000000400507947 */ /* 0x000fea0003800000 */
.L_x_1:
[----:B------:R-:W-:Y:S01]  /*0200*/  ELECT P0, URZ, PT ;  /* 0x0000000000ff782f */ /* 0x000fe20003800000 */
[----:B------:R-:W-:-:S12]  /*0210*/  BSSY.RECONVERGENT B0, `(.L_x_5) ;  /* 0x0000023000007945 */ /* 0x000fd80003800200 */
[----:B------:R-:W-:Y:S05]  /*0220*/  @!P0 BRA `(.L_x_6) ;  /* 0x0000000000848947 */ /* 0x000fea0003800000 */
[----:B------:R-:W1:Y:S01]  /*0230*/  S2UR UR5, SR_CgaCtaId ;  /* 0x00000000000579c3 */ /* 0x000e620000008800 */
[----:B------:R-:W-:Y:S01]  /*0240*/  UMOV UR7, 0x400 ;  /* 0x0000040000077882 */ /* 0x000fe20000000000 */
[----:B------:R-:W-:Y:S01]  /*0250*/  UMOV UR6, 0x1 ;  /* 0x0000000100067882 */ /* 0x000fe20000000000 */
[----:B------:R-:W-:Y:S02]  /*0260*/  UMOV UR4, 0x20 ;  /* 0x0000002000047882 */ /* 0x000fe40000000000 */
[----:B------:R-:W-:-:S04]  /*0270*/  UIADD3 UR8, UPT, UPT, -UR4, 0x100000, URZ ;  /* 0x0010000004087890 */ /* 0x000fc8000fffe1ff */
[----:B------:R-:W-:Y:S02]  /*0280*/  USHF.L.U32 UR9, UR8, 0xb, URZ ;  /* 0x0000000b08097899 */ /* 0x000fe400080006ff */
[----:B------:R-:W-:Y:S01]  /*0290*/  USHF.L.U32 UR8, UR8, 0x1, URZ ;  /* 0x0000000108087899 */ /* 0x000fe200080006ff */
[----:B------:R-:W-:Y:S02]  /*02a0*/  UMOV UR4, 0x80 ;  /* 0x0000008000047882 */ /* 0x000fe40000000000 */
[----:B------:R-:W-:-:S04]  /*02b0*/  UIADD3 UR10, UPT, UPT, -UR4, 0x100000, URZ ;  /* 0x00100000040a7890 */ /* 0x000fc8000fffe1ff */
[----:B------:R-:W-:Y:S02]  /*02c0*/  USHF.L.U32 UR11, UR10, 0xb, URZ ;  /* 0x0000000b0a0b7899 */ /* 0x000fe400080006ff */
[----:B------:R-:W-:Y:S02]  /*02d0*/  USHF.L.U32 UR10, UR10, 0x1, URZ ;  /* 0x000000010a0a7899 */ /* 0x000fe400080006ff */
[----:B-1----:R-:W-:Y:S02]  /*02e0*/  ULEA UR5, UR5, UR7, 0x18 ;  /* 0x0000000705057291 */ /* 0x002fe4000f8ec0ff */
[----:B------:R-:W-:-:S04]  /*02f0*/  UIADD3 UR6, UPT, UPT, -UR6, 0x100000, URZ ;  /* 0x0010000006067890 */ /* 0x000fc8000fffe1ff */
[----:B------:R-:W-:Y:S02]  /*0300*/  USHF.L.U32 UR7, UR6, 0xb, URZ ;  /* 0x0000000b06077899 */ /* 0x000fe400080006ff */
[----:B------:R-:W-:Y:S01]  /*0310*/  USHF.L.U32 UR6, UR6, 0x1, URZ ;  /* 0x0000000106067899 */ /* 0x000fe200080006ff */
[----:B------:R-:W1:Y:S11]  /*0320*/  FENCE.VIEW.ASYNC.S ;  /* 0x00000000000073c6 */ /* 0x000e760000000000 */
[----:B-1----:R1:W2:Y:S01]  /*0330*/  SYNCS.EXCH.64 URZ, [UR5+0x31800], UR6 ;  /* 0x0318000605ff75b2 */ /* 0x0022a20008000100 */
[----:B------:R1:W3:Y:S01]  /*0340*/  SYNCS.EXCH.64 URZ, [UR5+0x31820], UR6 ;  /* 0x0318200605ff75b2 */ /* 0x0002e20008000100 */
[----:B------:R1:W4:Y:S01]  /*0350*/  SYNCS.EXCH.64 URZ, [UR5+0x31840], UR8 ;  /* 0x0318400805ff75b2 */ /* 0x0003220008000100 */
[----:B------:R1:W1:Y:S01]  /*0360*/  SYNCS.EXCH.64 URZ, [UR5+0x31808], UR6 ;  /* 0x0318080605ff75b2 */ /* 0x0002620008000100 */
        /* <DEDUP_REMOVED lines=12> */
[----:B------:R-:W-:Y:S01]  /*0430*/  NOP ;  /* 0x0000000000007918 */ /* 0x000fe20000000000 */
.L_x_6:
[----:B-1----:R-:W-:Y:S05]  /*0440*/  BSYNC.RECONVERGENT B0 ;  /* 0x0000000000007941 */ /* 0x002fea0003800200 */
.L_x_5:
[----:B------:R-:W-:Y:S05]  /*0450*/  BRA `(.L_x_2) ;  /* 0x0000000000b87947 */ /* 0x000fea0003800000 */
.L_x_0:
[----:B------:R-:W1:Y:S01]  /*0460*/  S2UR UR6, SR_CgaCtaId ;  /* 0x00000000000679c3 */ /* 0x000e620000008800 */
[----:B------:R-:W-:Y:S01]  /*0470*/  NOP ;  /* 0x0000000000007918 */ /* 0x000fe20000000000 */
[----:B------:R-:W-:Y:S01]  /*0480*/  UMOV UR4, 0x40 ;  /* 0x0000004000047882 */ /* 0x000fe20000000000 */
[----:B------:R-:W-:Y:S01]  /*0490*/  UMOV UR5, 0x400 ;  /* 0x0000040000057882 */ /* 0x000fe20000000000 */
[----:B-1----:R-:W-:Y:S02]  /*04a0*/  ULEA UR4, UR6, UR4, 0x18 ;  /* 0x0000000406047291 */ /* 0x002fe4000f8ec0ff */
[----:B------:R-:W-:-:S07]  /*04b0*/  ULEA UR5, UR6, UR5, 0x18 ;  /* 0x0000000506057291 */ /* 0x000fce000f8ec0ff */
[----:B------:R-:W1:Y:S02]  /*04c0*/  LDS.U8 R0, [UR4] ;  /* 0x00000004ff007984 */ /* 0x000e640008000000 */
[----:B-1----:R-:W-:-:S13]  /*04d0*/  ISETP.NE.AND P0, PT, R0, RZ, PT ;  /* 0x000000ff0000720c */ /* 0x002fda0003f05270 */
[----:B------:R-:W-:Y:S05]  /*04e0*/  @P0 BRA `(.L_x_7) ;  /* 0x00000000007c0947 */ /* 0x000fea0003800000 */
[----:B------:R-:W-:-:S13]  /*04f0*/  ELECT P0, URZ, PT ;  /* 0x0000000000ff782f */ /* 0x000fda0003800000 */
[----:B------:R-:W-:Y:S05]  /*0500*/  @!P0 BRA `(.L_x_8) ;  /* 0x0000000000848947 */ /* 0x000fea0003800000 */
[----:B------:R-:W-:Y:S01]  /*0510*/  UMOV UR4, 0x10 ;  /* 0x0000001000047882 */ /* 0x000fe20000000000 */
[----:B------:R-:W-:-:S04]  /*0520*/  IMAD.MOV.U32 R2, RZ, RZ, 0xffff ;  /* 0x0000ffffff027424 */ /* 0x000fc800078e00ff */
[----:B------:R-:W-:Y:S04]  /*0530*/  DEPBAR.LE SB1, 0x36 ;  /* 0x00009d800000791a */ /* 0x000fe80000000000 */
[----:B------:R-:W1:Y:S02]  /*0540*/  UTCATOMSWS.FIND_AND_SET.ALIGN UP0, UR4, UR4 ;  /* 0x00000004000475e3 */ /* 0x000e640008000800 */
[----:B-1----:R-:W-:Y:S01]  /*0550*/  PLOP3.LUT P0, PT, PT, PT, UP0, 0x80, 0x8 ;  /* 0x000000000008781c */ /* 0x002fe20003f0f008 */
[----:B------:R-:W-:-:S03]  /*0560*/  IMAD.U32 R4, RZ, RZ, UR4 ;  /* 0x00000004ff047e24 */ /* 0x000fc6000f8e00ff */
[----:B------:R-:W-:-:S04]  /*0570*/  SEL R0, RZ, 0xffffffff, !P0 ;  /* 0xffffffffff007807 */ /* 0x000fc80004000000 */
[----:B------:R-:W-:Y:S01]  /*0580*/  ISETP.NE.AND P0, PT, R0, RZ, PT ;  /* 0x000000ff0000720c */ /* 0x000fe20003f05270 */
[----:B------:R-:W-:-:S12]  /*0590*/  IMAD.MOV.U32 R0, RZ, RZ, 0x1 ;  /* 0x00000001ff007424 */ /* 0x000fd800078e00ff */
[----:B------:R-:W-:Y:S05]  /*05a0*/  @P0 BRA `(.L_x_9) ;  /* 0x0000000000240947 */ /* 0x000fea0003800000 */
.L_x_10:
[----:B------:R-:W-:Y:S05]  /*05b0*/  NANOSLEEP 0x64 ;  /* 0x000000640000795d */ /* 0x000fea0003800000 */
[----:B------:R-:W-:-:S05]  /*05c0*/  UMOV UR4, 0x10 ;  /* 0x0000001000047882 */ /* 0x000fca0000000000 */
[----:B------:R-:W-:Y:S04]  /*05d0*/  DEPBAR.LE SB1, 0x36 ;  /* 0x00009d800000791a */ /* 0x000fe80000000000 */
[----:B------:R-:W1:Y:S02]  /*05e0*/  UTCATOMSWS.FIND_AND_SET.ALIGN UP0, UR4, UR4 ;  /* 0x00000004000475e3 */ /* 0x000e640008000800 */
[----:B-1----:R-:W-:Y:S01]  /*05f0*/  PLOP3.LUT P0, PT, PT, PT, UP0, 0x80, 0x8 ;  /* 0x000000000008781c */ /* 0x002fe20003f0f008 */
[----:B------:R-:W-:-:S03]  /*0600*/  IMAD.U32 R4, RZ, RZ, UR4 ;  /* 0x00000004ff047e24 */ /* 0x000fc6000f8e00ff */
[----:B------:R-:W-:-:S04]  /*0610*/  SEL R3, RZ, 0xffffffff, !P0 ;  /* 0xffffffffff037807 */ /* 0x000fc80004000000 */
[----:B------:R-:W-:-:S13]  /*0620*/  ISETP.NE.AND P0, PT, R3, RZ, PT ;  /* 0x000000ff0300720c */ /* 0x000fda0003f05270 */
[----:B------:R-:W-:Y:S05]  /*0630*/  @!P0 BRA `(.L_x_10) ;  /* 0xfffffffc00dc8947 */ /* 0x000fea000383ffff */
.L_x_9:
[----:B------:R-:W-:Y:S01]  /*0640*/  VIADD R3, R4, 0x10 ;  /* 0x0000001004037836 */ /* 0x000fe20000000000 */
[----:B------:R-:W-:Y:S01]  /*0650*/  UMOV UR4, 0x50 ;  /* 0x0000005000047882 */ /* 0x000fe20000000000 */
[----:B------:R-:W-:Y:S01]  /*0660*/  SHF.L.U32 R2, R2, R4, RZ ;  /* 0x0000000402027219 */ /* 0x000fe200000006ff */
[----:B------:R-:W-:Y:S01]  /*0670*/  ULEA UR4, UR6, UR4, 0x18 ;  /* 0x0000000406047291 */ /* 0x000fe2000f8ec0ff */
[----:B------:R-:W-:Y:S01]  /*0680*/  IMAD.SHL.U32 R4, R4, 0x20, RZ ;  /* 0x0000002004047824 */ /* 0x000fe200078e00ff */
[----:B------:R-:W-:-:S04]  /*0690*/  SHF.L.U32 R0, R0, R3, RZ ;  /* 0x0000000300007219 */ /* 0x000fc800000006ff */
[----:B------:R-:W-:-:S05]  /*06a0*/  LOP3.LUT R0, R0, R2, RZ, 0xfc, !PT ;  /* 0x0000000200007212 */ /* 0x000fca00078efcff */
[----:B------:R1:W-:Y:S04]  /*06b0*/  ATOMS.OR RZ, [UR4], R0 ;  /* 0x00000000ffff798c */ /* 0x0003e8000b000004 */
[----:B------:R1:W-:Y:S01]  /*06c0*/  STS [UR5+0x31880], R4 ;  /* 0x03188004ff007988 */ /* 0x0003e20008000805 */
[----:B------:R-:W-:Y:S05]  /*06d0*/  BRA `(.L_x_8) ;  /* 0x0000000000107947 */ /* 0x000fea0003800000 */
.L_x_7:
[----:B------:R-:W-:Y:S02]  /*06e0*/  MOV R0, 0xffffffff ;  /* 0xffffffff00007802 */ /* 0x000fe40000000f00 */
[----:B------:R-:W-:-:S03]  /*06f0*/  MOV R2, 0x720 ;  /* 0x0000072000027802 */ /* 0x000fc60000000f00 */
[----:B------:R1:W-:Y:S04]  /*0700*/  STS [UR5+0x31880], R0 ;  /* 0x03188000ff007988 */ /* 0x0003e80008000805 */
[----:B-1----:R-:W-:Y:S05]  /*0710*/  CALL.REL.NOINC `($__internal_1_$__cuda_sm10x_tcgen05_guardrail_trap_phase_invalid_during_alloc) ;  /* 0x0000004c00b07944 */ /* 0x002fea0003c00000 */
.L_x_8:
[----:B------:R-:W-:Y:S05]  /*0720*/  WARPSYNC.ALL ;  /* 0x0000000000007948 */ /* 0x000fea0003800000 */
[----:B------:R-:W-:Y:S01]  /*0730*/  NOP ;  /* 0x0000000000007918 */ /* 0x000fe20000000000 */
.L_x_2:
[----:B------:R-:W5:Y:S01]  /*0740*/  LDC R2, c[0x0][0x388] ;  /* 0x0000e200ff027b82 */ /* 0x000f620000000800 */
[----:B-1----:R-:W1:Y:S07]  /*0750*/  S2R R0, SR_LANEID ;  /* 0x0000000000007919 */ /* 0x002e6e0000000000 */
[----:B--234-:R-:W-:Y:S01]  /*0760*/  BAR.SYNC.DEFER_BLOCKING 0x0 ;  /* 0x0000000000007b1d */ /* 0x01cfe20000010000 */
[----:B------:R-:W-:Y:S02]  /*0770*/  ISETP.NE.AND P0, PT, R21, RZ, PT ;  /* 0x000000ff1500720c */ /* 0x000fe40003f05270 */
[----:B-----5:R-:W-:-:S04]  /*0780*/  IADD3 R2, PT, PT, R2, 0x7f, RZ ;  /* 0x0000007f02027810 */ /* 0x020fc80007ffe0ff */
[----:B------:R-:W-:-:S05]  /*0790*/  SHF.R.U32.HI R20, RZ, 0x7, R2 ;  /* 0x00000007ff147819 */ /* 0x000fca0000011602 */
[----:B------:R-:W-:Y:S02]  /*07a0*/  IMAD R9, R20, 0x26, RZ ;  /* 0x0000002614097824 */ /* 0x000fe400078e02ff */
[----:B-1----:R-:W-:Y:S05]  /*07b0*/  @!P0 BRA `(.L_x_11) ;  /* 0x0000001000588947 */ /* 0x002fea0003800000 */
[----:B------:R-:W-:Y:S01]  /*07c0*/  ISETP.NE.AND P0, PT, R21, 0x1, PT ;  /* 0x000000011500780c */ /* 0x000fe20003f05270 */
[----:B------:R-:W1:-:S12]  /*07d0*/  S2UR UR5, SR_CgaCtaId ;  /* 0x00000000000579c3 */ /* 0x000e580000008800 */
[----:B------:R-:W-:Y:S05]  /*07e0*/  @!P0 BRA `(.L_x_12) ;  /* 0x0000000400988947 */ /* 0x000fea0003800000 */
[----:B------:R-:W-:-:S13]  /*07f0*/  ISETP.NE.AND P0, PT, R21, 0x2, PT ;  /* 0x000000021500780c */ /* 0x000fda0003f05270 */
[----:B------:R-:W-:Y:S05]  /*0800*/  @P0 BRA `(.L_x_13) ;  /* 0x0000002c00400947 */ /* 0x000fea0003800000 */
[----:B------:R-:W2:Y:S02]  /*0810*/  S2UR UR4, SR_CTAID.X ;  /* 0x00000000000479c3 */ /* 0x000ea40000002500 */
[----:B--2---:R-:W-:-:S13]  /*0820*/  ISETP.LE.U32.AND P0, PT, R9, UR4, PT ;  /* 0x0000000409007c0c */ /* 0x004fda000bf03070 */
[----:B-1----:R-:W-:Y:S05]  /*0830*/  @P0 EXIT ;  /* 0x000000000000094d */ /* 0x002fea0003800000 */
[----:B------:R-:W-:Y:S01]  /*0840*/  ULOP3.LUT UR4, URZ, UR4, URZ, 0x33, !UPT ;  /* 0x00000004ff047292 */ /* 0x000fe2000f8e33ff */
[----:B------:R-:W-:Y:S01]  /*0850*/  SHF.R.U32.HI R20, RZ, 0x3, R0 ;  /* 0x00000003ff147819 */ /* 0x000fe20000011600 */
[----:B------:R-:W-:Y:S02]  /*0860*/  HFMA2 R16, -RZ, RZ, 0, 0 ;  /* 0x00000000ff107431 */ /* 0x000fe400000001ff */
[----:B------:R-:W-:Y:S01]  /*0870*/  IMAD.MOV.U32 R15, RZ, RZ, RZ ;  /* 0x000000ffff0f7224 */ /* 0x000fe200078e00ff */
[----:B------:R-:W-:Y:S01]  /*0880*/  UMOV UR5, URZ ;  /* 0x000000ff00057c82 */ /* 0x000fe20008000000 */
[C---:B------:R-:W-:Y:S01]  /*0890*/  LOP3.LUT R18, R20.reuse, 0x2, RZ, 0x3c, !PT ;  /* 0x0000000214127812 */ /* 0x040fe200078e3cff */
[----:B------:R-:W-:Y:S01]  /*08a0*/  VIADD R25, R9, UR4 ;  /* 0x0000000409197c36 */ /* 0x000fe20008000000 */
[C---:B------:R-:W-:Y:S01]  /*08b0*/  LOP3.LUT R17, R20.reuse, 0x3, RZ, 0x3c, !PT ;  /* 0x0000000314117812 */ /* 0x040fe200078e3cff */
[C---:B------:R-:W-:Y:S01]  /*08c0*/  IMAD.SHL.U32 R21, R20.reuse, 0x20, RZ ;  /* 0x0000002014157824 */ /* 0x040fe200078e00ff */
[----:B------:R-:W-:Y:S01]  /*08d0*/  LOP3.LUT R19, R20, 0x1, RZ, 0x3c, !PT ;  /* 0x0000000114137812 */ /* 0x000fe200078e3cff */
[C---:B------:R-:W-:Y:S01]  /*08e0*/  IMAD R20, R0.reuse, 0x4, R20 ;  /* 0x0000000400147824 */ /* 0x040fe200078e0214 */
[----:B------:R-:W-:Y:S01]  /*08f0*/  SHF.R.U32.HI R25, RZ, 0x2, R25 ;  /* 0x00000002ff197819 */ /* 0x000fe20000011619 */
[C---:B------:R-:W-:Y:S01]  /*0900*/  IMAD.IADD R24, R21.reuse, 0x1, R0 ;  /* 0x0000000115187824 */ /* 0x040fe200078e0200 */
[C---:B------:R-:W-:Y:S01]  /*0910*/  LOP3.LUT R23, R21.reuse, 0x20, RZ, 0x3c, !PT ;  /* 0x0000002015177812 */ /* 0x040fe200078e3cff */
[----:B------:R-:W-:Y:S01]  /*0920*/  IMAD R18, R0, 0x4, R18 ;  /* 0x0000000400127824 */ /* 0x000fe200078e0212 */
[----:B------:R-:W-:Y:S01]  /*0930*/  LOP3.LUT R22, R21, 0x40, RZ, 0x3c, !PT ;  /* 0x0000004015167812 */ /* 0x000fe200078e3cff */
[----:B------:R-:W-:Y:S01]  /*0940*/  IMAD.HI.U32 R25, R25, 0x3a83a83b, RZ ;  /* 0x3a83a83b19197827 */ /* 0x000fe200078e00ff */
[----:B------:R-:W-:-:S02]  /*0950*/  LOP3.LUT R21, R21, 0x60, RZ, 0x3c, !PT ;  /* 0x0000006015157812 */ /* 0x000fc400078e3cff */
[C---:B------:R-:W-:Y:S01]  /*0960*/  LEA R19, R0.reuse, R19, 0x2 ;  /* 0x0000001300137211 */ /* 0x040fe200078e10ff */
[----:B------:R-:W-:Y:S01]  /*0970*/  IMAD R17, R0, 0x4, R17 ;  /* 0x0000000400117824 */ /* 0x000fe200078e0211 */
[----:B------:R-:W-:Y:S01]  /*0980*/  IADD3 R23, PT, PT, R23, R0, RZ ;  /* 0x0000000017177210 */ /* 0x000fe20007ffe0ff */
[--C-:B------:R-:W-:Y:S01]  /*0990*/  IMAD.IADD R22, R22, 0x1, R0.reuse ;  /* 0x0000000116167824 */ /* 0x100fe200078e0200 */
[----:B------:R-:W-:Y:S01]  /*09a0*/  SHF.R.U32.HI R25, RZ, 0x3, R25 ;  /* 0x00000003ff197819 */ /* 0x000fe20000011619 */
[----:B------:R-:W-:-:S07]  /*09b0*/  IMAD.IADD R21, R21, 0x1, R0 ;  /* 0x0000000115157824 */ /* 0x000fce00078e0200 */
.L_x_17:
[----:B------:R-:W1:Y:S01]  /*09c0*/  S2R R0, SR_CgaCtaId ;  /* 0x0000000000007919 */ /* 0x000e620000008800 */
[----:B------:R-:W-:Y:S01]  /*09d0*/  MOV R2, 0x400 ;  /* 0x0000040000027802 */ /* 0x000fe20000000f00 */
[----:B------:R-:W-:-:S03]  /*09e0*/  UMOV UR4, URZ ;  /* 0x000000ff00047c82 */ /* 0x000fc60008000000 */
[----:B-1----:R-:W-:-:S07]  /*09f0*/  LEA R0, R0, R2, 0x18 ;  /* 0x0000000200007211 */ /* 0x002fce00078ec0ff */
.L_x_16:
[----:B------:R-:W-:Y:S01]  /*0a00*/  LEA R2, R15, R0, 0x3 ;  /* 0x000000000f027211 */ /* 0x000fe200078e18ff */
[----:B------:R-:W-:Y:S01]  /*0a10*/  ULOP3.LUT UP0, URZ, UR4, 0x3, URZ, 0xc0, !UPT ;  /* 0x0000000304ff7892 */ /* 0x000fe2000f80c0ff */
[----:B------:R-:W-:-:S04]  /*0a20*/  SHF.L.U32 R4, R16, 0x1f, RZ ;  /* 0x0000001f10047819 */ /* 0x000fc800000006ff */
[----:B------:R-:W1:Y:S02]  /*0a30*/  SYNCS.PHASECHK.TRANS64.TRYWAIT P0, [R2+URZ+0x31800], R4 ;  /* 0x03180004020075a7 */ /* 0x000e6400080011ff */
[----:B-1----:R-:W-:Y:S05]  /*0a40*/  @!P0 BRA `(.L_x_14) ;  /* 0x0000004000d08947 */ /* 0x002fea0003800000 */
.L_x_59:
[----:B------:R-:W-:Y:S05]  /*0a50*/  BRA.U UP0, `(.L_x_15) ;  /* 0x0000000100bc7547 */ /* 0x000fea000b800000 */
[C-C-:B------:R-:W-:Y:S02]  /*0a60*/  IMAD R11, R15.reuse, 0x200, R0.reuse ;  /* 0x000002000f0b7824 */ /* 0x140fe400078e0200 */
[----:B------:R-:W-:Y:S02]  /*0a70*/  IMAD R3, R15, 0x400, R0 ;  /* 0x000004000f037824 */ /* 0x000fe400078e0200 */
[--C-:B------:R-:W-:Y:S01]  /*0a80*/  IMAD R10, R24, 0x4, R11.reuse ;  /* 0x00000004180a7824 */ /* 0x100fe200078e020b */
[-C--:B------:R-:W-:Y:S01]  /*0a90*/  LEA R9, R23, R11.reuse, 0x2 ;  /* 0x0000000b17097211 */ /* 0x080fe200078e10ff */
[--C-:B------:R-:W-:Y:S01]  /*0aa0*/  IMAD R7, R22, 0x4, R11.reuse ;  /* 0x0000000416077824 */ /* 0x100fe200078e020b */
[-C--:B-1----:R-:W-:Y:S01]  /*0ab0*/  LEA R5, R21, R11.reuse, 0x2 ;  /* 0x0000000b15057211 */ /* 0x082fe200078e10ff */
[----:B------:R-:W-:Y:S01]  /*0ac0*/  IMAD R4, R19, 0x4, R11 ;  /* 0x0000000413047824 */ /* 0x000fe200078e020b */
[-C--:B------:R-:W-:Y:S01]  /*0ad0*/  LEA R8, R20, R11.reuse, 0x2 ;  /* 0x0000000b14087211 */ /* 0x080fe200078e10ff */
[----:B------:R-:W1:Y:S01]  /*0ae0*/  LDS R10, [R10+0x30000] ;  /* 0x030000000a0a7984 */ /* 0x000e620000000800 */
[----:B------:R-:W-:Y:S01]  /*0af0*/  LEA R6, R18, R11, 0x2 ;  /* 0x0000000b12067211 */ /* 0x000fe200078e10ff */
[----:B------:R-:W-:Y:S01]  /*0b00*/  IMAD R12, R23, 0x4, R3 ;  /* 0x00000004170c7824 */ /* 0x000fe200078e0203 */
[----:B------:R-:W-:Y:S01]  /*0b10*/  LEA R14, R24, R3, 0x2 ;  /* 0x00000003180e7211 */ /* 0x000fe200078e10ff */
[----:B------:R-:W2:Y:S04]  /*0b20*/  LDS R9, [R9+0x30000] ;  /* 0x0300000009097984 */ /* 0x000ea80000000800 */
[----:B------:R-:W3:Y:S04]  /*0b30*/  LDS R7, [R7+0x30000] ;  /* 0x0300000007077984 */ /* 0x000ee80000000800 */
[----:B------:R-:W4:Y:S01]  /*0b40*/  LDS R5, [R5+0x30000] ;  /* 0x0300000005057984 */ /* 0x000f220000000800 */
[----:B------:R-:W-:-:S03]  /*0b50*/  NOP ;  /* 0x0000000000007918 */ /* 0x000fc60000000000 */
[----:B-1----:R1:W-:Y:S04]  /*0b60*/  STS [R8+0x30000], R10 ;  /* 0x0300000a08007388 */ /* 0x0023e80000000800 */
[----:B--2---:R2:W-:Y:S04]  /*0b70*/  STS [R4+0x30000], R9 ;  /* 0x0300000904007388 */ /* 0x0045e80000000800 */
[----:B---3--:R3:W-:Y:S01]  /*0b80*/  STS [R6+0x30000], R7 ;  /* 0x0300000706007388 */ /* 0x0087e20000000800 */
[----:B-1----:R-:W-:Y:S01]  /*0b90*/  LEA R10, R22, R3, 0x2 ;  /* 0x00000003160a7211 */ /* 0x002fe200078e10ff */
[----:B------:R-:W-:-:S02]  /*0ba0*/  IMAD R8, R21, 0x4, R3 ;  /* 0x0000000415087824 */ /* 0x000fc400078e0203 */
[----:B--2---:R-:W-:Y:S01]  /*0bb0*/  IMAD R4, R17, 0x4, R11 ;  /* 0x0000000411047824 */ /* 0x004fe200078e020b */
[----:B---3--:R-:W-:-:S04]  /*0bc0*/  LEA R6, R20, R3, 0x2 ;  /* 0x0000000314067211 */ /* 0x008fc800078e10ff */
[----:B----4-:R1:W-:Y:S04]  /*0bd0*/  STS [R4+0x30000], R5 ;  /* 0x0300000504007388 */ /* 0x0103e80000000800 */
[----:B------:R-:W2:Y:S04]  /*0be0*/  LDS R13, [R14+0x30800] ;  /* 0x030800000e0d7984 */ /* 0x000ea80000000800 */
[----:B------:R-:W3:Y:S04]  /*0bf0*/  LDS R11, [R12+0x30800] ;  /* 0x030800000c0b7984 */ /* 0x000ee80000000800 */
[----:B------:R-:W4:Y:S04]  /*0c00*/  LDS R9, [R10+0x30800] ;  /* 0x030800000a097984 */ /* 0x000f280000000800 */
[----:B------:R-:W5:Y:S01]  /*0c10*/  LDS R7, [R8+0x30800] ;  /* 0x0308000008077984 */ /* 0x000f620000000800 */
[----:B------:R-:W-:Y:S01]  /*0c20*/  NOP ;  /* 0x0000000000007918 */ /* 0x000fe20000000000 */
[----:B-1----:R-:W-:Y:S01]  /*0c30*/  IMAD R5, R19, 0x4, R3 ;  /* 0x0000000413057824 */ /* 0x002fe200078e0203 */
[----:B------:R-:W-:-:S02]  /*0c40*/  LEA R4, R18, R3, 0x2 ;  /* 0x0000000312047211 */ /* 0x000fc400078e10ff */
[----:B------:R-:W-:Y:S01]  /*0c50*/  LEA R3, R17, R3, 0x2 ;  /* 0x0000000311037211 */ /* 0x000fe200078e10ff */
[----:B--2---:R-:W-:Y:S04]  /*0c60*/  STS [R6+0x30800], R13 ;  /* 0x0308000d06007388 */ /* 0x004fe80000000800 */
[----:B---3--:R-:W-:Y:S04]  /*0c70*/  STS [R5+0x30800], R11 ;  /* 0x0308000b05007388 */ /* 0x008fe80000000800 */
[----:B----4-:R-:W-:Y:S04]  /*0c80*/  STS [R4+0x30800], R9 ;  /* 0x0308000904007388 */ /* 0x010fe80000000800 */
[----:B-----5:R-:W-:Y:S04]  /*0c90*/  STS [R3+0x30800], R7 ;  /* 0x0308000703007388 */ /* 0x020fe80000000800 */
[----:B------:R-:W1:Y:S04]  /*0ca0*/  LDS R14, [R14+0x30a00] ;  /* 0x030a00000e0e7984 */ /* 0x000e680000000800 */
[----:B------:R-:W2:Y:S04]  /*0cb0*/  LDS R12, [R12+0x30a00] ;  /* 0x030a00000c0c7984 */ /* 0x000ea80000000800 */
[----:B------:R-:W3:Y:S04]  /*0cc0*/  LDS R10, [R10+0x30a00] ;  /* 0x030a00000a0a7984 */ /* 0x000ee80000000800 */
[----:B------:R-:W4:Y:S01]  /*0cd0*/  LDS R8, [R8+0x30a00] ;  /* 0x030a000008087984 */ /* 0x000f220000000800 */
[----:B------:R-:W-:-:S03]  /*0ce0*/  NOP ;  /* 0x0000000000007918 */ /* 0x000fc60000000000 */
[----:B-1----:R1:W-:Y:S04]  /*0cf0*/  STS [R6+0x30a00], R14 ;  /* 0x030a000e06007388 */ /* 0x0023e80000000800 */
[----:B--2---:R1:W-:Y:S04]  /*0d00*/  STS [R5+0x30a00], R12 ;  /* 0x030a000c05007388 */ /* 0x0043e80000000800 */
[----:B---3--:R1:W-:Y:S04]  /*0d10*/  STS [R4+0x30a00], R10 ;  /* 0x030a000a04007388 */ /* 0x0083e80000000800 */
[----:B----4-:R1:W-:Y:S01]  /*0d20*/  STS [R3+0x30a00], R8 ;  /* 0x030a000803007388 */ /* 0x0103e20000000800 */
[----:B------:R2:W-:Y:S06]  /*0d30*/  MEMBAR.ALL.CTA ;  /* 0x0000000000007992 */ /* 0x0005ec0000008000 */
[----:B--2---:R-:W2:Y:S02]  /*0d40*/  FENCE.VIEW.ASYNC.S ;  /* 0x00000000000073c6 */ /* 0x004ea40000000000 */
.L_x_15:
[C---:B------:R-:W-:Y:S01]  /*0d50*/  ISETP.NE.AND P0, PT, R15.reuse, 0x3, PT ;  /* 0x000000030f00780c */ /* 0x040fe20003f05270 */
[----:B------:R-:W-:Y:S01]  /*0d60*/  VIADD R15, R15, 0x1 ;  /* 0x000000010f0f7836 */ /* 0x000fe20000000000 */
[----:B------:R-:W-:Y:S01]  /*0d70*/  UIADD3 UR4, UPT, UPT, UR4, 0x1, URZ ;  /* 0x0000000104047890 */ /* 0x000fe2000fffe0ff */
[----:B-1----:R-:W-:-:S03]  /*0d80*/  VIADD R2, R2, 0x31840 ;  /* 0x0003184002027836 */ /* 0x002fc60000000000 */
[----:B------:R-:W-:Y:S01]  /*0d90*/  SEL R15, R15, RZ, P0 ;  /* 0x000000ff0f0f7207 */ /* 0x000fe20000000000 */
[----:B------:R-:W-:Y:S01]  /*0da0*/  UISETP.NE.AND UP0, UPT, UR4, 0x10, UPT ;  /* 0x000000100400788c */ /* 0x000fe2000bf05270 */
[----:B------:R-:W-:Y:S02]  /*0db0*/  PRMT R2, RZ, 0x654, R2 ;  /* 0x00000654ff027816 */ /* 0x000fe40000000002 */
[----:B------:R-:W-:Y:S02]  /*0dc0*/  ISETP.NE.AND P0, PT, R15, RZ, PT ;  /* 0x000000ff0f00720c */ /* 0x000fe40003f05270 */
[----:B--2---:R1:W-:Y:S02]  /*0dd0*/  SYNCS.ARRIVE.TRANS64.RED.A1T0 RZ, [R2+URZ], RZ ;  /* 0x000000ff02ff79a7 */ /* 0x0043e400081004ff */
[----:B-1----:R-:W-:-:S04]  /*0de0*/  SEL R2, RZ, 0x1, P0 ;  /* 0x00000001ff027807 */ /* 0x002fc80000000000 */
[----:B------:R-:W-:Y:S01]  /*0df0*/  LOP3.LUT R16, R16, R2, RZ, 0x3c, !PT ;  /* 0x0000000210107212 */ /* 0x000fe200078e3cff */
[----:B------:R-:W-:Y:S06]  /*0e00*/  BRA.U UP0, `(.L_x_16) ;  /* 0xfffffff900fc7547 */ /* 0x000fec000b83ffff */
[----:B------:R-:W-:-:S13]  /*0e10*/  ISETP.NE.AND P0, PT, R25, UR5, PT ;  /* 0x0000000519007c0c */ /* 0x000fda000bf05270 */
[----:B------:R-:W-:Y:S05]  /*0e20*/  @!P0 EXIT ;  /* 0x000000000000894d */ /* 0x000fea0003800000 */
[----:B------:R-:W-:Y:S01]  /*0e30*/  UIADD3 UR5, UPT, UPT, UR5, 0x1, URZ ;  /* 0x0000000105057890 */ /* 0x000fe2000fffe0ff */
[----:B------:R-:W-:Y:S05]  /*0e40*/  BRA `(.L_x_17) ;  /* 0xfffffff800dc7947 */ /* 0x000fea000383ffff */
.L_x_12:
[----:B-1----:R-:W-:-:S09]  /*0e50*/  UISETP.NE.AND UP0, UPT, UR5, URZ, UPT ;  /* 0x000000ff0500728c */ /* 0x002fd2000bf05270 */
[----:B------:R-:W-:Y:S05]  /*0e60*/  BRA.U UP0, `(.L_x_13) ;  /* 0x0000002500a87547 */ /* 0x000fea000b800000 */
[----:B------:R-:W1:Y:S01]  /*0e70*/  S2UR UR4, SR_CTAID.X ;  /* 0x00000000000479c3 */ /* 0x000e620000002500 */
[----:B------:R-:W-:Y:S02]  /*0e80*/  UMOV UR8, 0x400 ;  /* 0x0000040000087882 */ /* 0x000fe40000000000 */
[----:B------:R-:W-:-:S04]  /*0e90*/  ULEA UR8, UR5, UR8, 0x18 ;  /* 0x0000000805087291 */ /* 0x000fc8000f8ec0ff */
[----:B------:R-:W-:Y:S02]  /*0ea0*/  UIADD3 UR5, UPT, UPT, UR8, 0x18000, URZ ;  /* 0x0001800008057890 */ /* 0x000fe4000fffe0ff */
[----:B------:R-:W-:Y:S02]  /*0eb0*/  UIADD3 UR6, UPT, UPT, UR8, 0x8000, URZ ;  /* 0x0000800008067890 */ /* 0x000fe4000fffe0ff */
[----:B------:R-:W-:-:S04]  /*0ec0*/  USHF.R.U32.HI UR5, URZ, 0x4, UR5 ;  /* 0x00000004ff057899 */ /* 0x000fc80008011605 */
[----:B------:R-:W-:Y:S01]  /*0ed0*/  ULOP3.LUT UR5, UR5, 0x3fc0, URZ, 0xc0, !UPT ;  /* 0x00003fc005057892 */ /* 0x000fe2000f8ec0ff */
[----:B-1----:R-:W-:-:S13]  /*0ee0*/  ISETP.LE.U32.AND P0, PT, R9, UR4, PT ;  /* 0x0000000409007c0c */ /* 0x002fda000bf03070 */
[----:B------:R-:W-:Y:S05]  /*0ef0*/  @P0 EXIT ;  /* 0x000000000000094d */ /* 0x000fea0003800000 */
[----:B------:R-:W-:Y:S01]  /*0f00*/  ULOP3.LUT UR4, URZ, UR4, URZ, 0x33, !UPT ;  /* 0x00000004ff047292 */ /* 0x000fe2000f8e33ff */
[----:B------:R-:W-:Y:S01]  /*0f10*/  IMAD.U32 R8, RZ, RZ, UR5 ;  /* 0x00000005ff087e24 */ /* 0x000fe2000f8e00ff */
[----:B------:R-:W-:Y:S01]  /*0f20*/  USHF.R.U32.HI UR6, URZ, 0x4, UR6 ;  /* 0x00000004ff067899 */ /* 0x000fe20008011606 */
[C---:B------:R-:W-:Y:S01]  /*0f30*/  ISETP.GE.U32.AND P0, PT, R0.reuse, 0x4, PT ;  /* 0x000000040000780c */ /* 0x040fe20003f06070 */
[----:B------:R-:W-:Y:S01]  /*0f40*/  IMAD.MOV.U32 R4, RZ, RZ, RZ ;  /* 0x000000ffff047224 */ /* 0x000fe200078e00ff */
[----:B------:R-:W-:Y:S01]  /*0f50*/  UMOV UR18, URZ ;  /* 0x000000ff00127c82 */ /* 0x000fe20008000000 */
[----:B------:R-:W-:Y:S01]  /*0f60*/  VIADD R3, R9, UR4 ;  /* 0x0000000409037c36 */ /* 0x000fe20008000000 */
[----:B------:R-:W-:Y:S01]  /*0f70*/  ULOP3.LUT UR6, UR6, 0x3fc0, URZ, 0xc0, !UPT ;  /* 0x00003fc006067892 */ /* 0x000fe2000f8ec0ff */
[C---:B------:R-:W-:Y:S01]  /*0f80*/  IMAD R8, R0.reuse, 0x600, R8 ;  /* 0x0000060000087824 */ /* 0x040fe200078e0208 */
[----:B------:R-:W-:Y:S01]  /*0f90*/  UMOV UR15, URZ ;  /* 0x000000ff000f7c82 */ /* 0x000fe20008000000 */
[----:B------:R-:W-:Y:S01]  /*0fa0*/  UMOV UR7, 0x184 ;  /* 0x0000018400077882 */ /* 0x000fe20000000000 */
[----:B------:R-:W-:Y:S01]  /*0fb0*/  SHF.R.U32.HI R3, RZ, 0x2, R3 ;  /* 0x00000002ff037819 */ /* 0x000fe20000011603 */
[----:B------:R-:W-:Y:S01]  /*0fc0*/  UMOV UR4, 0x180 ;  /* 0x0000018000047882 */ /* 0x000fe20000000000 */
[----:B------:R-:W-:Y:S01]  /*0fd0*/  LEA R9, R0, UR6, 0xa ;  /* 0x0000000600097c11 */ /* 0x000fe2000f8e50ff */
[----:B------:R-:W-:Y:S01]  /*0fe0*/  UMOV UR6, 0x180 ;  /* 0x0000018000067882 */ /* 0x000fe20000000000 */
[----:B------:R-:W-:Y:S01]  /*0ff0*/  SEL R8, R8, RZ, !P0 ;  /* 0x000000ff08087207 */ /* 0x000fe20004000000 */
[----:B------:R-:W-:Y:S01]  /*1000*/  IMAD.HI.U32 R3, R3, 0x3a83a83b, RZ ;  /* 0x3a83a83b03037827 */ /* 0x000fe200078e00ff */
[----:B------:R-:W-:Y:S01]  /*1010*/  SEL R9, R9, RZ, !P0 ;  /* 0x000000ff09097207 */ /* 0x000fe20004000000 */
[----:B------:R-:W-:-:S03]  /*1020*/  UMOV UR5, 0x184 ;  /* 0x0000018400057882 */ /* 0x000fc60000000000 */
[----:B------:R-:W-:-:S07]  /*1030*/  SHF.R.U32.HI R3, RZ, 0x3, R3 ;  /* 0x00000003ff037819 */ /* 0x000fce0000011603 */
.L_x_24:
[----:B------:R-:W-:Y:S01]  /*1040*/  USHF.R.U32.HI UR10, URZ, 0x1, UR18 ;  /* 0x00000001ff0a7899 */ /* 0x000fe20008011612 */
[----:B------:R-:W-:Y:S01]  /*1050*/  HFMA2 R7, -RZ, RZ, 0, 5.9604644775390625e-08 ;  /* 0x00000001ff077431 */ /* 0x000fe200000001ff */
[----:B------:R-:W-:Y:S02]  /*1060*/  USHF.L.U32 UR9, UR18, 0x3, URZ ;  /* 0x0000000312097899 */ /* 0x000fe400080006ff */
[----:B------:R-:W-:Y:S02]  /*1070*/  ULOP3.LUT UR10, UR10, 0x1, URZ, 0xc, !UPT ;  /* 0x000000010a0a7892 */ /* 0x000fe4000f8e0cff */
[----:B------:R-:W-:Y:S02]  /*1080*/  ULOP3.LUT UR9, UR9, 0x8, URZ, 0xc0, !UPT ;  /* 0x0000000809097892 */ /* 0x000fe4000f8ec0ff */
[----:B------:R-:W-:Y:S02]  /*1090*/  USHF.L.U32 UR10, UR10, 0x1f, URZ ;  /* 0x0000001f0a0a7899 */ /* 0x000fe400080006ff */
[----:B------:R-:W-:-:S02]  /*10a0*/  ULOP3.LUT UR12, UR18, 0x1, URZ, 0xc0, !UPT ;  /* 0x00000001120c7892 */ /* 0x000fc4000f8ec0ff */
[----:B------:R-:W-:Y:S01]  /*10b0*/  MOV R0, UR9 ;  /* 0x0000000900007c02 */ /* 0x000fe20008000f00 */
[----:B------:R-:W-:Y:S01]  /*10c0*/  UIADD3 UR9, UPT, UPT, UR8, UR9, URZ ;  /* 0x0000000908097290 */ /* 0x000fe2000fffe0ff */
[----:B------:R-:W-:Y:S01]  /*10d0*/  MOV R2, UR10 ;  /* 0x0000000a00027c02 */ /* 0x000fe20008000f00 */
[----:B------:R-:W-:Y:S02]  /*10e0*/  UIMAD UR12, UR12, 0xc0, URZ ;  /* 0x000000c00c0c78a4 */ /* 0x000fe4000f8e02ff */
[----:B------:R-:W-:Y:S01]  /*10f0*/  UIADD3 UR11, UPT, UPT, UR9, 0x31860, URZ ;  /* 0x00031860090b7890 */ /* 0x000fe2000fffe0ff */
[----:B------:R-:W1:Y:S02]  /*1100*/  SYNCS.PHASECHK.TRANS64.TRYWAIT P0, [R0+UR8+0x31870], R2 ;  /* 0x03187002000075a7 */ /* 0x000e640008001108 */
[----:B-1----:R-:W-:Y:S09]  /*1110*/  @!P0 BRA `(.L_x_18) ;  /* 0x0000003c00348947 */ /* 0x002ff20003800000 */
.L_x_61:
[----:B------:R-:W-:Y:S01]  /*1120*/  NOP ;  /* 0x0000000000007918 */ /* 0x000fe20000000000 */
[----:B------:R-:W-:Y:S01]  /*1130*/  UMOV UR17, 0xe ;  /* 0x0000000e00117882 */ /* 0x000fe20000000000 */
[----:B------:R-:W-:-:S05]  /*1140*/  UMOV UR16, 0xfffffff0 ;  /* 0xfffffff000107882 */ /* 0x000fca0000000000 */
.L_x_23:
[----:B------:R-:W-:Y:S01]  /*1150*/  ULEA UR13, UR15, UR8, 0x3 ;  /* 0x000000080f0d7291 */ /* 0x000fe2000f8e18ff */
[----:B-1----:R-:W-:Y:S01]  /*1160*/  SHF.L.U32 R11, R4, 0x1f, RZ ;  /* 0x0000001f040b7819 */ /* 0x002fe200000006ff */
[----:B------:R-:W-:Y:S01]  /*1170*/  UIADD3 UR14, UPT, UPT, UR16, 0x10, URZ ;  /* 0x00000010100e7890 */ /* 0x000fe2000fffe0ff */
[----:B------:R-:W-:Y:S03]  /*1180*/  MOV R0, UR15 ;  /* 0x0000000f00007c02 */ /* 0x000fe60008000f00 */
[----:B------:R-:W-:Y:S03]  /*1190*/  ULOP3.LUT UP0, UR14, UR14, 0x2, URZ, 0xc0, !UPT ;  /* 0x000000020e0e7892 */ /* 0x000fe6000f80c0ff */
[----:B------:R-:W1:Y:S02]  /*11a0*/  SYNCS.PHASECHK.TRANS64.TRYWAIT P0, [UR13+0x31840], R11 ;  /* 0x0318400bff0075a7 */ /* 0x000e64000800110d */
[----:B-12---:R-:W-:Y:S07]  /*11b0*/  @!P0 BRA `(.L_x_19) ;  /* 0x0000003c002c8947 */ /* 0x006fee0003800000 */
.L_x_63:
[----:B------:R-:W-:Y:S01]  /*11c0*/  NOP ;  /* 0x0000000000007918 */ /* 0x000fe20000000000 */
[----:B------:R-:W-:Y:S05]  /*11d0*/  BRA.U UP0, `(.L_x_20) ;  /* 0x0000000100487547 */ /* 0x000fea000b800000 */
[----:B------:R-:W-:Y:S02]  /*11e0*/  ULEA UR19, UR15, UR8, 0x9 ;  /* 0x000000080f137291 */ /* 0x000fe4000f8e48ff */
[----:B------:R-:W-:Y:S02]  /*11f0*/  ULEA UR9, UR15, UR8, 0xa ;  /* 0x000000080f097291 */ /* 0x000fe4000f8e50ff */
[----:B------:R-:W-:Y:S02]  /*1200*/  UIADD3 UR19, UPT, UPT, UR19, 0x30000, URZ ;  /* 0x0003000013137890 */ /* 0x000fe4000fffe0ff */
[----:B------:R-:W-:Y:S02]  /*1210*/  UIADD3 UR10, UPT, UPT, UR9, 0x30800, URZ ;  /* 0x00030800090a7890 */ /* 0x000fe4000fffe0ff */
[----:B------:R-:W-:Y:S02]  /*1220*/  UIADD3 UR9, UPT, UPT, UR9, 0x30a00, URZ ;  /* 0x00030a0009097890 */ /* 0x000fe4000fffe0ff */
[----:B------:R-:W-:Y:S02]  /*1230*/  USHF.R.U32.HI UR19, URZ, 0x4, UR19 ;  /* 0x00000004ff137899 */ /* 0x000fe40008011613 */
[----:B------:R-:W-:Y:S02]  /*1240*/  USHF.R.U32.HI UR10, URZ, 0x4, UR10 ;  /* 0x00000004ff0a7899 */ /* 0x000fe4000801160a */
[----:B------:R-:W-:Y:S02]  /*1250*/  USHF.R.U32.HI UR9, URZ, 0x4, UR9 ;  /* 0x00000004ff097899 */ /* 0x000fe40008011609 */
[----:B------:R-:W-:Y:S02]  /*1260*/  ULOP3.LUT UR20, UR19, 0x3fe0, URZ, 0xc0, !UPT ;  /* 0x00003fe013147892 */ /* 0x000fe4000f8ec0ff */
[----:B------:R-:W-:Y:S02]  /*1270*/  ULOP3.LUT UR22, UR10, 0x3fc0, URZ, 0xc0, !UPT ;  /* 0x00003fc00a167892 */ /* 0x000fe4000f8ec0ff */
[----:B------:R-:W-:Y:S01]  /*1280*/  ULOP3.LUT UR24, UR9, 0x3fe0, URZ, 0xc0, !UPT ;  /* 0x00003fe009187892 */ /* 0x000fe2000f8ec0ff */
[----:B------:R-:W-:Y:S01]  /*1290*/  UMOV UR21, 0x4008 ;  /* 0x0000400800157882 */ /* 0x000fe20000000000 */
[----:B------:R-:W-:Y:S01]  /*12a0*/  UMOV UR23, 0x4008 ;  /* 0x0000400800177882 */ /* 0x000fe20000000000 */
[----:B------:R-:W-:Y:S02]  /*12b0*/  UMOV UR25, 0x4008 ;  /* 0x0000400800197882 */ /* 0x000fe40000000000 */
[----:B------:R2:W-:Y:S02]  /*12c0*/  UTCCP.T.S.4x32dp128bit tmem[0x180], gdesc[UR20] ;  /* 0x00018014ff0079e7 */ /* 0x0005e40009100000 */
[----:B------:R2:W-:Y:S02]  /*12d0*/  UTCCP.T.S.4x32dp128bit tmem[0x184], gdesc[UR22] ;  /* 0x00018416ff0079e7 */ /* 0x0005e40009100000 */
[----:B------:R2:W-:Y:S01]  /*12e0*/  UTCCP.T.S.4x32dp128bit tmem[0x188], gdesc[UR24] ;  /* 0x00018818ff0079e7 */ /* 0x0005e20009100000 */
[----:B------:R-:W-:Y:S02]  /*12f0*/  NOP ;  /* 0x0000000000007918 */ /* 0x000fe40000000000 */
.L_x_20:
[----:B------:R-:W-:Y:S01]  /*1300*/  UISETP.NE.AND UP0, UPT, UR15, 0x3, UPT ;  /* 0x000000030f00788c */ /* 0x000fe2000bf05270 */
[----:B-1----:R-:W-:Y:S01]  /*1310*/  SHFL.IDX PT, R2, R9, R0, 0x1f ;  /* 0x00001f0009027589 */ /* 0x002fe200000e0000 */
[----:B------:R-:W-:Y:S01]  /*1320*/  UIADD3 UR10, UPT, UPT, UR15, 0x1, URZ ;  /* 0x000000010f0a7890 */ /* 0x000fe2000fffe0ff */
[----:B------:R-:W-:Y:S03]  /*1330*/  NOP ;  /* 0x0000000000007918 */ /* 0x000fe60000000000 */
[----:B------:R-:W-:Y:S03]  /*1340*/  USEL UR10, UR10, URZ, UP0 ;  /* 0x000000ff0a0a7287 */ /* 0x000fe60008000000 */
[----:B------:R-:W1:Y:S01]  /*1350*/  SHFL.IDX PT, R0, R8, R0, 0x1f ;  /* 0x00001f0008007589 */ /* 0x000e6200000e0000 */
[----:B------:R-:W-:Y:S02]  /*1360*/  USHF.L.U32 UR15, UR14, 0x4, URZ ;  /* 0x000000040e0f7899 */ /* 0x000fe400080006ff */
[----:B------:R-:W-:Y:S02]  /*1370*/  ULEA UR9, UR10, UR8, 0x3 ;  /* 0x000000080a097291 */ /* 0x000fe4000f8e18ff */
[----:B------:R-:W-:Y:S01]  /*1380*/  ULEA UR14, UR14, 0x8b0, 0xd ;  /* 0x000008b00e0e7891 */ /* 0x000fe2000f8e68ff */
[----:B------:R-:W-:Y:S01]  /*1390*/  ISETP.NE.AND P0, PT, RZ, UR10, PT ;  /* 0x0000000aff007c0c */ /* 0x000fe2000bf05270 */
[----:B------:R-:W-:Y:S02]  /*13a0*/  UISETP.NE.AND UP0, UPT, UR16, -0x10, UPT ;  /* 0xfffffff01000788c */ /* 0x000fe4000bf05270 */
[----:B------:R-:W-:Y:S02]  /*13b0*/  UPRMT UR15, UR15, 0x5410, UR14 ;  /* 0x000054100f0f7896 */ /* 0x000fe4000800000e */
[----:B------:R-:W-:Y:S01]  /*13c0*/  UIADD3 UR13, UPT, UPT, UR13, 0x31820, URZ ;  /* 0x000318200d0d7890 */ /* 0x000fe2000fffe0ff */
[----:B------:R-:W-:Y:S01]  /*13d0*/  UMOV UR14, URZ ;  /* 0x000000ff000e7c82 */ /* 0x000fe20008000000 */
[----:B--2---:R-:W-:Y:S01]  /*13e0*/  UMOV UR23, 0x40004040 ;  /* 0x4000404000177882 */ /* 0x004fe20000000000 */
[----:B------:R-:W-:Y:S01]  /*13f0*/  UMOV UR21, 0x40004040 ;  /* 0x4000404000157882 */ /* 0x000fe20000000000 */
[----:B------:R-:W-:Y:S01]  /*1400*/  UMOV UR27, 0x40004040 ;  /* 0x40004040001b7882 */ /* 0x000fe20000000000 */
[----:B------:R-:W-:Y:S01]  /*1410*/  UMOV UR25, 0x40004040 ;  /* 0x4000404000197882 */ /* 0x000fe20000000000 */
[----:B------:R-:W-:Y:S01]  /*1420*/  UMOV UR31, 0x40004040 ;  /* 0x40004040001f7882 */ /* 0x000fe20000000000 */
[----:B------:R-:W-:Y:S01]  /*1430*/  UMOV UR29, 0x40004040 ;  /* 0x40004040001d7882 */ /* 0x000fe20000000000 */
[----:B------:R-:W-:Y:S01]  /*1440*/  UMOV UR35, 0x40004040 ;  /* 0x4000404000237882 */ /* 0x000fe20000000000 */
[----:B------:R-:W-:Y:S01]  /*1450*/  UMOV UR33, 0x40004040 ;  /* 0x4000404000217882 */ /* 0x000fe20000000000 */
[----:B-1----:R-:W-:Y:S02]  /*1460*/  R2UR UR20, R0 ;  /* 0x00000000001472ca */ /* 0x002fe400000e0000 */
[----:B------:R-:W-:Y:S02]  /*1470*/  R2UR UR22, R2 ;  /* 0x00000000021672ca */ /* 0x000fe400000e0000 */
[----:B------:R-:W-:Y:S04]  /*1480*/  SEL R0, RZ, 0x1, P0 ;  /* 0x00000001ff007807 */ /* 0x000fe80000000000 */
[----:B------:R-:W-:Y:S01]  /*1490*/  LOP3.LUT R4, R4, R0, RZ, 0x3c, !PT ;  /* 0x0000000004047212 */ /* 0x000fe200078e3cff */
[----:B------:R-:W-:Y:S04]  /*14a0*/  IMAD.U32 R0, RZ, RZ, UR10 ;  /* 0x0000000aff007e24 */ /* 0x000fe8000f8e00ff */
[----:B------:R-:W-:Y:S01]  /*14b0*/  UIADD3 UR24, UPT, UPT, UR20, 0x2, URZ ;  /* 0x0000000214187890 */ /* 0x000fe2000fffe0ff */
[----:B------:R-:W-:Y:S01]  /*14c0*/  IMAD.U32 R11, R4, -0x80000000, RZ ;  /* 0x80000000040b7824 */ /* 0x000fe200078e00ff */
[----:B------:R-:W-:Y:S01]  /*14d0*/  UIADD3 UR26, UPT, UPT, UR22, 0x2, URZ ;  /* 0x00000002161a7890 */ /* 0x000fe2000fffe0ff */
[----:B------:R1:W-:Y:S01]  /*14e0*/  UTCQMMA gdesc[UR22], gdesc[UR20], tmem[UR12], tmem[UR14], idesc[UR15], tmem[UR6], UP0 ;  /* 0x00060e1416007dea */ /* 0x0003e2000800030c */
[----:B------:R-:W-:Y:S02]  /*14f0*/  UIADD3 UR30, UPT, UPT, UR22, 0x4, URZ ;  /* 0x00000004161e7890 */ /* 0x000fe4000fffe0ff */
[----:B------:R-:W-:Y:S02]  /*1500*/  UIADD3 UR28, UPT, UPT, UR20, 0x4, URZ ;  /* 0x00000004141c7890 */ /* 0x000fe4000fffe0ff */
[----:B------:R-:W-:Y:S02]  /*1510*/  UIADD3 UR34, UPT, UPT, UR22, 0x6, URZ ;  /* 0x0000000616227890 */ /* 0x000fe4000fffe0ff */
[----:B------:R-:W-:Y:S01]  /*1520*/  UIADD3 UR32, UPT, UPT, UR20, 0x6, URZ ;  /* 0x0000000614207890 */ /* 0x000fe2000fffe0ff */
[----:B------:R1:W-:Y:S04]  /*1530*/  UTCQMMA gdesc[UR26], gdesc[UR24], tmem[UR12], tmem[UR14], idesc[UR15], tmem[UR6], UPT ;  /* 0x00060e181a007dea */ /* 0x0003e8000b80030c */
[----:B------:R1:W-:Y:S04]  /*1540*/  UTCQMMA gdesc[UR30], gdesc[UR28], tmem[UR12], tmem[UR14], idesc[UR15], tmem[UR6], UPT ;  /* 0x00060e1c1e007dea */ /* 0x0003e8000b80030c */
[----:B------:R1:W-:Y:S01]  /*1550*/  UTCQMMA gdesc[UR34], gdesc[UR32], tmem[UR12], tmem[UR14], idesc[UR15], tmem[UR6], UPT ;  /* 0x00060e2022007dea */ /* 0x0003e2000b80030c */
[----:B------:R1:W-:Y:S01]  /*1560*/  UTCBAR [UR13], URZ ;  /* 0x000000ff0d0073e9 */ /* 0x0003e200080000ff */
[----:B------:R-:W2:Y:S02]  /*1570*/  SYNCS.PHASECHK.TRANS64.TRYWAIT P0, [UR9+0x31840], R11 ;  /* 0x0318400bff0075a7 */ /* 0x000ea40008001109 */
[----:B-12---:R-:W-:Y:S05]  /*1580*/  @!P0 BRA `(.L_x_21) ;  /* 0x0000003800548947 */ /* 0x006fea0003800000 */
.L_x_65:
[----:B------:R-:W-:Y:S01]  /*1590*/  ELECT P0, URZ, PT ;  /* 0x0000000000ff782f */ /* 0x000fe20003800000 */
[----:B-1----:R-:W1:Y:S01]  /*15a0*/  SHFL.IDX PT, R2, R9, R0, 0x1f ;  /* 0x00001f0009027589 */ /* 0x002e6200000e0000 */
[----:B------:R-:W-:Y:S02]  /*15b0*/  UIADD3 UR9, UPT, UPT, UR9, 0x31820, URZ ;  /* 0x0003182009097890 */ /* 0x000fe4000fffe0ff */
[----:B------:R-:W-:Y:S05]  /*15c0*/  UISETP.NE.AND UP0, UPT, UR16, -0x2, UPT ;  /* 0xfffffffe1000788c */ /* 0x000fea000bf05270 */
[----:B------:R-:W2:Y:S01]  /*15d0*/  SHFL.IDX PT, R0, R8, R0, 0x1f ;  /* 0x00001f0008007589 */ /* 0x000ea200000e0000 */
[----:B------:R-:W-:Y:S01]  /*15e0*/  NOP ;  /* 0x0000000000007918 */ /* 0x000fe20000000000 */
[----:B------:R-:W-:Y:S02]  /*15f0*/  NOP ;  /* 0x0000000000007918 */ /* 0x000fe40000000000 */
[C---:B------:R-:W-:Y:S01]  /*1600*/  @P0 IMAD.SHL.U32 R5, R7.reuse, 0x2000, RZ ;  /* 0x0000200007050824 */ /* 0x040fe200078e00ff */
[----:B------:R-:W-:Y:S01]  /*1610*/  UMOV UR21, 0x40004040 ;  /* 0x4000404000157882 */ /* 0x000fe20000000000 */
[----:B------:R-:W-:Y:S01]  /*1620*/  @P0 IMAD.SHL.U32 R6, R7, 0x10, RZ ;  /* 0x0000001007060824 */ /* 0x000fe200078e00ff */
[----:B------:R-:W-:Y:S01]  /*1630*/  UMOV UR15, 0x40004040 ;  /* 0x40004040000f7882 */ /* 0x000fe20000000000 */
[----:B------:R-:W-:Y:S01]  /*1640*/  @P0 IMAD.MOV.U32 R10, RZ, RZ, RZ ;  /* 0x000000ffff0a0224 */ /* 0x000fe200078e00ff */
[----:B------:R-:W-:Y:S01]  /*1650*/  @P0 LOP3.LUT R5, R5, 0x6000, RZ, 0xc0, !PT ;  /* 0x0000600005050812 */ /* 0x000fe200078ec0ff */
[----:B------:R-:W-:Y:S01]  /*1660*/  UMOV UR27, 0x40004040 ;  /* 0x40004040001b7882 */ /* 0x000fe20000000000 */
[----:B------:R-:W-:Y:S01]  /*1670*/  @P0 LOP3.LUT R6, R6, 0x30, RZ, 0xc0, !PT ;  /* 0x0000003006060812 */ /* 0x000fe200078ec0ff */
[----:B------:R-:W-:Y:S01]  /*1680*/  UMOV UR25, 0x40004040 ;  /* 0x4000404000197882 */ /* 0x000fe20000000000 */
[----:B------:R-:W-:Y:S01]  /*1690*/  @P0 LOP3.LUT R5, R5, 0x8b0, RZ, 0xfc, !PT ;  /* 0x000008b005050812 */ /* 0x000fe200078efcff */
[----:B------:R-:W-:Y:S01]  /*16a0*/  UMOV UR31, 0x40004040 ;  /* 0x40004040001f7882 */ /* 0x000fe20000000000 */
[----:B------:R-:W-:Y:S01]  /*16b0*/  @P0 R2UR UR22, R10 ;  /* 0x000000000a1602ca */ /* 0x000fe200000e0000 */
[----:B------:R-:W-:Y:S01]  /*16c0*/  UMOV UR29, 0x40004040 ;  /* 0x40004040001d7882 */ /* 0x000fe20000000000 */
[----:B------:R-:W-:Y:S01]  /*16d0*/  @P0 PRMT R5, R6, 0x5410, R5 ;  /* 0x0000541006050816 */ /* 0x000fe20000000005 */
[----:B------:R-:W-:Y:S01]  /*16e0*/  UMOV UR35, 0x40004040 ;  /* 0x4000404000237882 */ /* 0x000fe20000000000 */
[----:B------:R-:W-:Y:S01]  /*16f0*/  UMOV UR33, 0x40004040 ;  /* 0x4000404000217882 */ /* 0x000fe20000000000 */
[----:B-1----:R-:W-:Y:S02]  /*1700*/  R2UR UR20, R2 ;  /* 0x00000000021472ca */ /* 0x002fe400000e0000 */
[----:B------:R-:W-:Y:S02]  /*1710*/  @P0 R2UR UR13, R5 ;  /* 0x00000000050d02ca */ /* 0x000fe400000e0000 */
[----:B--2---:R-:W-:Y:S09]  /*1720*/  R2UR UR14, R0 ;  /* 0x00000000000e72ca */ /* 0x004ff200000e0000 */
[----:B------:R-:W-:Y:S02]  /*1730*/  UIADD3 UR26, UPT, UPT, UR20, 0x2, URZ ;  /* 0x00000002141a7890 */ /* 0x000fe4000fffe0ff */
[----:B------:R-:W-:Y:S01]  /*1740*/  UIADD3 UR30, UPT, UPT, UR20, 0x4, URZ ;  /* 0x00000004141e7890 */ /* 0x000fe2000fffe0ff */
[----:B------:R-:W-:Y:S01]  /*1750*/  IMAD.U32 R11, RZ, RZ, UR13 ;  /* 0x0000000dff0b7e24 */ /* 0x000fe2000f8e00ff */
[----:B------:R-:W-:Y:S02]  /*1760*/  UIADD3 UR24, UPT, UPT, UR14, 0x2, URZ ;  /* 0x000000020e187890 */ /* 0x000fe4000fffe0ff */
[----:B------:R-:W-:Y:S02]  /*1770*/  UIADD3 UR28, UPT, UPT, UR14, 0x4, URZ ;  /* 0x000000040e1c7890 */ /* 0x000fe4000fffe0ff */
[----:B------:R-:W-:Y:S01]  /*1780*/  @P0 R2UR UR23, R11 ;  /* 0x000000000b1702ca */ /* 0x000fe200000e0000 */
[----:B------:R-:W-:Y:S02]  /*1790*/  UIADD3 UR34, UPT, UPT, UR20, 0x6, URZ ;  /* 0x0000000614227890 */ /* 0x000fe4000fffe0ff */
[----:B------:R-:W-:Y:S10]  /*17a0*/  UIADD3 UR32, UPT, UPT, UR14, 0x6, URZ ;  /* 0x000000060e207890 */ /* 0x000ff4000fffe0ff */
[----:B------:R1:W-:Y:S01]  /*17b0*/  UTCQMMA gdesc[UR20], gdesc[UR14], tmem[UR12], tmem[UR22], idesc[UR23], tmem[UR4], UPT ;  /* 0x0004160e14007dea */ /* 0x0003e2000b80030c */
[----:B------:R1:W-:Y:S01]  /*17c0*/  UTCQMMA gdesc[UR26], gdesc[UR24], tmem[UR12], tmem[UR22], idesc[UR23], tmem[UR4], UPT ;  /* 0x000416181a007dea */ /* 0x0003e2000b80030c */
[----:B------:R1:W-:Y:S01]  /*17d0*/  UTCQMMA gdesc[UR30], gdesc[UR28], tmem[UR12], tmem[UR22], idesc[UR23], tmem[UR4], UPT ;  /* 0x0004161c1e007dea */ /* 0x0003e2000b80030c */
[----:B------:R1:W-:Y:S01]  /*17e0*/  UTCQMMA gdesc[UR34], gdesc[UR32], tmem[UR12], tmem[UR22], idesc[UR23], tmem[UR4], UPT ;  /* 0x0004162022007dea */ /* 0x0003e2000b80030c */
[----:B------:R1:W-:Y:S01]  /*17f0*/  UTCBAR [UR9], URZ ;  /* 0x000000ff090073e9 */ /* 0x0003e200080000ff */
[----:B------:R-:W-:Y:S05]  /*1800*/  BRA.U UP0, `(.L_x_22) ;  /* 0x0000000100087547 */ /* 0x000fea000b800000 */
[----:B------:R2:W-:Y:S01]  /*1810*/  UTCBAR [UR11], URZ ;  /* 0x000000ff0b0073e9 */ /* 0x0005e200080000ff */
[----:B------:R-:W-:Y:S01]  /*1820*/  NOP ;  /* 0x0000000000007918 */ /* 0x000fe20000000000 */
.L_x_22:
[----:B------:R-:W-:Y:S01]  /*1830*/  UISETP.NE.AND UP0, UPT, UR10, 0x3, UPT ;  /* 0x000000030a00788c */ /* 0x000fe2000bf05270 */
[----:B------:R-:W-:Y:S01]  /*1840*/  VIADD R7, R7, 0x2 ;  /* 0x0000000207077836 */ /* 0x000fe20000000000 */
[----:B------:R-:W-:Y:S02]  /*1850*/  UIADD3 UR10, UPT, UPT, UR10, 0x1, URZ ;  /* 0x000000010a0a7890 */ /* 0x000fe4000fffe0ff */
[----:B------:R-:W-:Y:S02]  /*1860*/  UIADD3 UR17, UPT, UPT, UR17, -0x2, URZ ;  /* 0xfffffffe11117890 */ /* 0x000fe4000fffe0ff */
[----:B-1----:R-:W-:Y:S02]  /*1870*/  USEL UR15, UR10, URZ, UP0 ;  /* 0x000000ff0a0f7287 */ /* 0x002fe40008000000 */
[----:B------:R-:W-:Y:S02]  /*1880*/  UISETP.NE.AND UP0, UPT, UR17, -0x2, UPT ;  /* 0xfffffffe1100788c */ /* 0x000fe4000bf05270 */
[----:B------:R-:W-:Y:S02]  /*1890*/  UIADD3 UR16, UPT, UPT, UR16, 0x2, URZ ;  /* 0x0000000210107890 */ /* 0x000fe4000fffe0ff */
[----:B------:R-:W-:Y:S04]  /*18a0*/  ISETP.NE.AND P0, PT, RZ, UR15, PT ;  /* 0x0000000fff007c0c */ /* 0x000fe8000bf05270 */
[----:B------:R-:W-:Y:S04]  /*18b0*/  SEL R0, RZ, 0x1, P0 ;  /* 0x00000001ff007807 */ /* 0x000fe80000000000 */
[----:B------:R-:W-:Y:S01]  /*18c0*/  LOP3.LUT R4, R4, R0, RZ, 0x3c, !PT ;  /* 0x0000000004047212 */ /* 0x000fe200078e3cff */
[----:B------:R-:W-:Y:S06]  /*18d0*/  BRA.U UP0, `(.L_x_23) ;  /* 0xfffffff9001c7547 */ /* 0x000fec000b83ffff */
[----:B------:R-:W-:-:S13]  /*18e0*/  ISETP.NE.AND P0, PT, R3, UR18, PT ;  /* 0x0000001203007c0c */ /* 0x000fda000bf05270 */
[----:B--2---:R-:W-:Y:S05]  /*18f0*/  @!P0 EXIT ;  /* 0x000000000000894d */ /* 0x004fea0003800000 */
[----:B------:R-:W-:Y:S01]  /*1900*/  UIADD3 UR18, UPT, UPT, UR18, 0x1, URZ ;  /* 0x0000000112127890 */ /* 0x000fe2000fffe0ff */
[----:B------:R-:W-:Y:S11]  /*1910*/  BRA `(.L_x_24) ;  /* 0xfffffff400c87947 */ /* 0x000ff6000383ffff */
.L_x_11:
[----:B------:R-:W-:-:S13]  /*1920*/  ELECT P0, URZ, PT ;  /* 0x0000000000ff782f */ /* 0x000fda0003800000 */
[----:B------:R-:W-:Y:S05]  /*1930*/  @!P0 BRA `(.L_x_13) ;  /* 0x0000001800f48947 */ /* 0x000fea0003800000 */
[----:B------:R-:W1:Y:S02]  /*1940*/  S2UR UR4, SR_CTAID.X ;  /* 0x00000000000479c3 */ /* 0x000e640000002500 */
[----:B-1----:R-:W-:-:S13]  /*1950*/  ISETP.LE.U32.AND P0, PT, R9, UR4, PT ;  /* 0x0000000409007c0c */ /* 0x002fda000bf03070 */
[----:B------:R-:W-:Y:S05]  /*1960*/  @P0 EXIT ;  /* 0x000000000000094d */ /* 0x000fea0003800000 */
[----:B------:R-:W1:Y:S01]  /*1970*/  S2R R6, SR_CgaCtaId ;  /* 0x0000000000067919 */ /* 0x000e620000008800 */
[----:B------:R-:W-:Y:S01]  /*1980*/  IMAD.U32 R11, RZ, RZ, UR4 ;  /* 0x00000004ff0b7e24 */ /* 0x000fe2000f8e00ff */
[----:B------:R-:W2:Y:S04]  /*1990*/  LDC.64 R22, c[0x0][0x380] ;  /* 0x0000e000ff167b82 */ /* 0x000ea80000000a00 */
[----:B------:R-:W-:Y:S02]  /*19a0*/  LOP3.LUT R0, RZ, R11, RZ, 0x33, !PT ;  /* 0x0000000bff007212 */ /* 0x000fe400078e33ff */
[----:B------:R-:W-:Y:S02]  /*19b0*/  PRMT R10, R11, 0x7610, R10 ;  /* 0x000076100b0a7816 */ /* 0x000fe4000000000a */
[----:B------:R-:W3:Y:S01]  /*19c0*/  LDC.64 R14, c[0x0][0x348] ;  /* 0x0000d200ff0e7b82 */ /* 0x000ee20000000a00 */
[----:B------:R-:W-:Y:S01]  /*19d0*/  IMAD.IADD R9, R9, 0x1, R0 ;  /* 0x0000000109097824 */ /* 0x000fe200078e0200 */
[----:B------:R-:W-:-:S04]  /*19e0*/  MOV R0, 0x400 ;  /* 0x0000040000007802 */ /* 0x000fc80000000f00 */
[----:B------:R-:W-:Y:S02]  /*19f0*/  SHF.R.U32.HI R9, RZ, 0x2, R9 ;  /* 0x00000002ff097819 */ /* 0x000fe40000011609 */
[----:B------:R-:W4:Y:S03]  /*1a00*/  LDC.64 R4, c[0x0][0x358] ;  /* 0x0000d600ff047b82 */ /* 0x000f260000000a00 */
[----:B------:R-:W-:-:S05]  /*1a10*/  IMAD.HI.U32 R9, R9, 0x3a83a83b, RZ ;  /* 0x3a83a83b09097827 */ /* 0x000fca00078e00ff */
[----:B------:R-:W-:-:S05]  /*1a20*/  SHF.R.U32.HI R9, RZ, 0x3, R9 ;  /* 0x00000003ff097819 */ /* 0x000fca0000011609 */
[----:B------:R-:W-:Y:S01]  /*1a30*/  IMAD.MOV R9, RZ, RZ, -R9 ;  /* 0x000000ffff097224 */ /* 0x000fe200078e0a09 */
[----:B-1----:R-:W-:-:S07]  /*1a40*/  LEA R6, R6, R0, 0x18 ;  /* 0x0000000006067211 */ /* 0x002fce00078ec0ff */
.L_x_41:
[----:B------:R-:W-:Y:S01]  /*1a50*/  SHF.R.U32.HI R2, RZ, 0x5, R11 ;  /* 0x00000005ff027819 */ /* 0x000fe2000001160b */
[----:B------:R-:W-:Y:S05]  /*1a60*/  YIELD ;  /* 0x0000000000007946 */ /* 0x000fea0003800000 */
[----:B------:R-:W-:Y:S01]  /*1a70*/  IMAD.HI.U32 R2, R2, 0xd79435f, RZ ;  /* 0x0d79435f02027827 */ /* 0x000fe200078e00ff */
[----:B------:R-:W-:Y:S04]  /*1a80*/  MOV R3, 0x1b20 ;  /* 0x00001b2000037802 */ /* 0x000fe80000000f00 */
[C---:B------:R-:W-:Y:S01]  /*1a90*/  PRMT R0, R2.reuse, 0x9910, RZ ;  /* 0x0000991002007816 */ /* 0x040fe200000000ff */
[----:B------:R-:W-:Y:S04]  /*1aa0*/  IMAD.SHL.U32 R2, R2, 0x10, RZ ;  /* 0x0000001002027824 */ /* 0x000fe800078e00ff */
[----:B------:R-:W-:Y:S01]  /*1ab0*/  IMAD R0, R0, 0x260, RZ ;  /* 0x0000026000007824 */ /* 0x000fe200078e02ff */
[----:B------:R-:W-:Y:S03]  /*1ac0*/  VIADDMNMX.U32 R12, R20, -R2, 0x10, PT ;  /* 0x00000010140c7446 */ /* 0x000fe60003800802 */
[----:B------:R-:W-:Y:S05]  /*1ad0*/  IMAD.MOV R13, RZ, RZ, -R0 ;  /* 0x000000ffff0d7224 */ /* 0x000fea00078e0a00 */
[----:B------:R-:W-:Y:S05]  /*1ae0*/  PRMT R13, R13, 0x7710, RZ ;  /* 0x000077100d0d7816 */ /* 0x000fea00000000ff */
[----:B------:R-:W-:Y:S05]  /*1af0*/  IMAD.IADD R13, R13, 0x1, R10 ;  /* 0x000000010d0d7824 */ /* 0x000fea00078e020a */
[----:B--234-:R-:W-:Y:S02]  /*1b00*/  LOP3.LUT R7, R13, 0xffff, RZ, 0xc0, !PT ;  /* 0x0000ffff0d077812 */ /* 0x01cfe400078ec0ff */
[----:B--234-:R-:W-:Y:S05]  /*1b10*/  CALL.REL.NOINC `($__internal_3_$__cuda_sm20_div_u16) ;  /* 0x0000003800c87944 */ /* 0x01cfea0003c00000 */
[----:B------:R-:W-:Y:S01]  /*1b20*/  IMAD.MOV.U32 R8, RZ, RZ, -0x80000000 ;  /* 0x80000000ff087424 */ /* 0x000fe200078e00ff */
[----:B------:R-:W-:Y:S02]  /*1b30*/  PRMT R12, R12, 0x9910, RZ ;  /* 0x000099100c0c7816 */ /* 0x000fe400000000ff */
[----:B------:R-:W-:Y:S01]  /*1b40*/  PRMT R3, R0, 0x9910, RZ ;  /* 0x0000991000037816 */ /* 0x000fe200000000ff */
[----:B------:R-:W1:Y:S04]  /*1b50*/  SYNCS.PHASECHK.TRANS64.TRYWAIT P0, [R6+URZ+0x31820], R8 ;  /* 0x03182008060075a7 */ /* 0x000e6800080011ff */
[----:B------:R-:W-:Y:S04]  /*1b60*/  IMAD R3, R12, R3, RZ ;  /* 0x000000030c037224 */ /* 0x000fe800078e02ff */
[----:B------:R-:W-:Y:S05]  /*1b70*/  IMAD.MOV R3, RZ, RZ, -R3 ;  /* 0x000000ffff037224 */ /* 0x000fea00078e0a03 */
[----:B------:R-:W-:Y:S04]  /*1b80*/  PRMT R3, R3, 0x7710, RZ ;  /* 0x0000771003037816 */ /* 0x000fe800000000ff */
[----:B------:R-:W-:Y:S04]  /*1b90*/  IADD3 R3, PT, PT, R13, R3, RZ ;  /* 0x000000030d037210 */ /* 0x000fe80007ffe0ff */
[----:B------:R-:W-:Y:S05]  /*1ba0*/  LOP3.LUT R3, R3, 0xffff, RZ, 0xc0, !PT ;  /* 0x0000ffff03037812 */ /* 0x000fea00078ec0ff */
[----:B------:R-:W-:Y:S01]  /*1bb0*/  IMAD.IADD R3, R2, 0x1, R3 ;  /* 0x0000000102037824 */ /* 0x000fe200078e0203 */
[----:B-1----:R-:W-:Y:S06]  /*1bc0*/  @!P0 BRA `(.L_x_25) ;  /* 0x0000003000e08947 */ /* 0x002fec0003800000 */
.L_x_66:
[----:B------:R-:W-:Y:S01]  /*1bd0*/  R2UR UR4, R4 ;  /* 0x00000000040472ca */ /* 0x000fe200000e0000 */
[----:B------:R-:W-:Y:S01]  /*1be0*/  IMAD.SHL.U32 R7, R3, 0x80, RZ ;  /* 0x0000008003077824 */ /* 0x000fe200078e00ff */
[----:B------:R-:W-:Y:S01]  /*1bf0*/  R2UR UR5, R5 ;  /* 0x00000000050572ca */ /* 0x000fe200000e0000 */
[----:B------:R-:W-:Y:S01]  /*1c00*/  UMOV UR14, URZ ;  /* 0x000000ff000e7c82 */ /* 0x000fe20008000000 */
[----:B------:R-:W-:Y:S01]  /*1c10*/  LOP3.LUT R0, R0, 0xffff, RZ, 0xc0, !PT ;  /* 0x0000ffff00007812 */ /* 0x000fe200078ec0ff */
[----:B------:R-:W-:Y:S01]  /*1c20*/  UMOV UR6, 0x0 ;  /* 0x0000000000067882 */ /* 0x000fe20000000000 */
[C---:B------:R-:W-:Y:S01]  /*1c30*/  LEA R2, P0, R7.reuse, R22, 0x2 ;  /* 0x0000001607027211 */ /* 0x040fe200078010ff */
[----:B------:R-:W-:Y:S01]  /*1c40*/  UMOV UR7, 0x10000000 ;  /* 0x1000000000077882 */ /* 0x000fe20000000000 */
[C---:B------:R-:W-:Y:S01]  /*1c50*/  IADD3 R40, P3, PT, R14.reuse, 0x40, RZ ;  /* 0x000000400e287810 */ /* 0x040fe20007f7e0ff */
[----:B------:R-:W-:Y:S01]  /*1c60*/  UMOV UR10, UR14 ;  /* 0x0000000e000a7c82 */ /* 0x000fe20008000000 */
[C---:B------:R-:W-:Y:S01]  /*1c70*/  LEA.HI.X R3, R7.reuse, R23, RZ, 0x2, P0 ;  /* 0x0000001707037211 */ /* 0x040fe200000f14ff */
[----:B------:R-:W-:Y:S01]  /*1c80*/  UMOV UR23, URZ ;  /* 0x000000ff00177c82 */ /* 0x000fe20008000000 */
[----:B------:R-:W-:Y:S01]  /*1c90*/  IADD3 R34, P0, PT, R14, 0x1c0, RZ ;  /* 0x000001c00e227810 */ /* 0x000fe20007f1e0ff */
[----:B------:R-:W-:Y:S01]  /*1ca0*/  IMAD R0, R0, 0xc0, RZ ;  /* 0x000000c000007824 */ /* 0x000fe200078e02ff */
[----:B------:R-:W-:Y:S01]  /*1cb0*/  IADD3 R38, P2, PT, R14, 0xc0, RZ ;  /* 0x000000c00e267810 */ /* 0x000fe20007f5e0ff */
[----:B------:R-:W-:Y:S01]  /*1cc0*/  VIADD R18, R6, 0x31800 ;  /* 0x0003180006127836 */ /* 0x000fe20000000000 */
[----:B------:R-:W-:Y:S01]  /*1cd0*/  R2UR UR30, R40 ;  /* 0x00000000281e72ca */ /* 0x000fe200000e0000 */
[----:B------:R-:W2:Y:S01]  /*1ce0*/  LDG.E.CONSTANT R3, desc[UR4][R2.64] ;  /* 0x0000000402037981 */ /* 0x000ea2000c1e9900 */
[----:B------:R-:W-:Y:S01]  /*1cf0*/  R2UR UR15, R7 ;  /* 0x00000000070f72ca */ /* 0x000fe200000e0000 */
[----:B-1----:R-:W-:Y:S01]  /*1d00*/  VIADD R13, R6, 0x8000 ;  /* 0x00008000060d7836 */ /* 0x002fe20000000000 */
[----:B------:R-:W-:Y:S01]  /*1d10*/  R2UR UR13, R18 ;  /* 0x00000000120d72ca */ /* 0x000fe200000e0000 */
[--C-:B------:R-:W-:Y:S01]  /*1d20*/  IMAD.X R41, RZ, RZ, R15.reuse, P3 ;  /* 0x000000ffff297224 */ /* 0x100fe200018e060f */
[----:B------:R-:W-:Y:S01]  /*1d30*/  IADD3 R36, P1, PT, R14, 0x140, RZ ;  /* 0x000001400e247810 */ /* 0x000fe20007f3e0ff */
[--C-:B------:R-:W-:Y:S01]  /*1d40*/  IMAD.X R35, RZ, RZ, R15.reuse, P0 ;  /* 0x000000ffff237224 */ /* 0x100fe200000e060f */
[----:B------:R-:W-:Y:S01]  /*1d50*/  R2UR UR12, R13 ;  /* 0x000000000d0c72ca */ /* 0x000fe200000e0000 */
[----:B------:R-:W-:Y:S01]  /*1d60*/  VIADD R12, R6, 0x18000 ;  /* 0x00018000060c7836 */ /* 0x000fe20000000000 */
[----:B------:R-:W-:Y:S01]  /*1d70*/  R2UR UR31, R41 ;  /* 0x00000000291f72ca */ /* 0x000fe200000e0000 */
[--C-:B------:R-:W-:Y:S01]  /*1d80*/  IMAD.X R39, RZ, RZ, R15.reuse, P2 ;  /* 0x000000ffff277224 */ /* 0x100fe200010e060f */
[----:B------:R-:W-:Y:S01]  /*1d90*/  R2UR UR28, R38 ;  /* 0x00000000261c72ca */ /* 0x000fe200000e0000 */
[----:B------:R-:W-:Y:S01]  /*1da0*/  VIADD R17, R6, 0x30000 ;  /* 0x0003000006117836 */ /* 0x000fe20000000000 */
[----:B------:R-:W-:Y:S01]  /*1db0*/  R2UR UR8, R12 ;  /* 0x000000000c0872ca */ /* 0x000fe200000e0000 */
[----:B------:R-:W-:Y:S01]  /*1dc0*/  IMAD.X R37, RZ, RZ, R15, P1 ;  /* 0x000000ffff257224 */ /* 0x000fe200008e060f */
[----:B------:R-:W-:Y:S01]  /*1dd0*/  R2UR UR29, R39 ;  /* 0x00000000271d72ca */ /* 0x000fe200000e0000 */
[----:B------:R-:W-:Y:S01]  /*1de0*/  UMOV UR9, UR13 ;  /* 0x0000000d00097c82 */ /* 0x000fe20008000000 */
[----:B------:R-:W-:Y:S01]  /*1df0*/  R2UR UR26, R36 ;  /* 0x00000000241a72ca */ /* 0x000fe200000e0000 */
[----:B------:R-:W-:Y:S01]  /*1e00*/  VIADD R16, R6, 0x30800 ;  /* 0x0003080006107836 */ /* 0x000fe20000000000 */
[----:B------:R-:W-:Y:S01]  /*1e10*/  R2UR UR27, R37 ;  /* 0x00000000251b72ca */ /* 0x000fe200000e0000 */
[----:B------:R-:W-:Y:S01]  /*1e20*/  UMOV UR21, UR13 ;  /* 0x0000000d00157c82 */ /* 0x000fe20008000000 */
[----:B------:R-:W-:Y:S01]  /*1e30*/  R2UR UR20, R17 ;  /* 0x00000000111472ca */ /* 0x000fe200000e0000 */
[----:B------:R1:W-:Y:S01]  /*1e40*/  UTMALDG.2D [UR12], [UR30], desc[UR6] ;  /* 0x0000060c1e0075b4 */ /* 0x0003e20008009000 */
[----:B------:R-:W-:Y:S01]  /*1e50*/  R2UR UR24, R34 ;  /* 0x00000000221872ca */ /* 0x000fe200000e0000 */
[----:B------:R-:W-:Y:S01]  /*1e60*/  UMOV UR22, UR15 ;  /* 0x0000000f00167c82 */ /* 0x000fe20008000000 */
[----:B------:R-:W-:Y:S01]  /*1e70*/  R2UR UR25, R35 ;  /* 0x00000000231972ca */ /* 0x000fe200000e0000 */
[----:B------:R-:W-:Y:S01]  /*1e80*/  IMAD.MOV.U32 R31, RZ, RZ, 0xa500 ;  /* 0x0000a500ff1f7424 */ /* 0x000fe200078e00ff */
[----:B------:R-:W-:Y:S01]  /*1e90*/  R2UR UR18, R0 ;  /* 0x00000000001272ca */ /* 0x000fe200000e0000 */
[----:B------:R-:W-:Y:S01]  /*1ea0*/  UMOV UR17, UR13 ;  /* 0x0000000d00117c82 */ /* 0x000fe20008000000 */
[----:B------:R-:W-:Y:S01]  /*1eb0*/  R2UR UR16, R16 ;  /* 0x00000000101072ca */ /* 0x000fe200000e0000 */
[C---:B------:R-:W-:Y:S02]  /*1ec0*/  VIADD R29, R6.reuse, 0x31808 ;  /* 0x00031808061d7836 */ /* 0x040fe40000000000 */
[C---:B------:R-:W-:Y:S02]  /*1ed0*/  VIADD R30, R6.reuse, 0xc000 ;  /* 0x0000c000061e7836 */ /* 0x040fe40000000000 */
[----:B------:R-:W-:Y:S02]  /*1ee0*/  VIADD R28, R6, 0x1e000 ;  /* 0x0001e000061c7836 */ /* 0x000fe40000000000 */
[C---:B--2---:R-:W-:Y:S01]  /*1ef0*/  IMAD R2, R3.reuse, 0x1c00, R0 ;  /* 0x00001c0003027824 */ /* 0x044fe200078e0200 */
[----:B------:R-:W-:Y:S02]  /*1f00*/  ISETP.GT.AND P0, PT, R3, RZ, PT ;  /* 0x000000ff0300720c */ /* 0x000fe40003f04270 */
[----:B------:R-:W-:Y:S02]  /*1f10*/  VIMNMX R3, PT, PT, RZ, R3, !PT ;  /* 0x00000003ff037248 */ /* 0x000fe40007fe0100 */
[----:B------:R-:W-:Y:S02]  /*1f20*/  SEL R32, R2, R0, P0 ;  /* 0x0000000002207207 */ /* 0x000fe40000000000 */
[----:B------:R-:W-:Y:S02]  /*1f30*/  R2UR UR19, R3 ;  /* 0x00000000031372ca */ /* 0x000fe400000e0000 */
[----:B------:R-:W-:Y:S11]  /*1f40*/  R2UR UR11, R32 ;  /* 0x00000000200b72ca */ /* 0x000ff600000e0000 */
[----:B------:R-:W-:Y:S02]  /*1f50*/  USHF.L.U32 UR19, UR19, 0x2, URZ ;  /* 0x0000000213137899 */ /* 0x000fe400080006ff */
[----:B------:R1:W-:Y:S01]  /*1f60*/  UTMALDG.2D [UR8], [UR28], desc[UR6] ;  /* 0x000006081c0075b4 */ /* 0x0003e20008009000 */
[----:B------:R1:W-:Y:S06]  /*1f70*/  UTMALDG.2D [UR20], [UR26], desc[UR6] ;  /* 0x000006141a0075b4 */ /* 0x0003ec0008009000 */
[----:B------:R1:W-:Y:S01]  /*1f80*/  UTMALDG.2D [UR16], [UR24], desc[UR6] ;  /* 0x00000610180075b4 */ /* 0x0003e20008009000 */
[----:B------:R1:W-:Y:S01]  /*1f90*/  SYNCS.ARRIVE.TRANS64 RZ, [R6+URZ+0x31800], R31 ;  /* 0x0318001f06ff79a7 */ /* 0x0003e200080000ff */
[----:B------:R-:W2:Y:S02]  /*1fa0*/  SYNCS.PHASECHK.TRANS64.TRYWAIT P0, [R6+URZ+0x31828], R8 ;  /* 0x03182808060075a7 */ /* 0x000ea400080011ff */
[----:B-12---:R-:W-:Y:S05]  /*1fb0*/  @!P0 BRA `(.L_x_26) ;  /* 0x0000003000008947 */ /* 0x006fea0003800000 */
.L_x_67:
[----:B------:R-:W-:Y:S01]  /*1fc0*/  R2UR UR9, R29 ;  /* 0x000000001d0972ca */ /* 0x000fe200000e0000 */
[----:B------:R-:W-:Y:S01]  /*1fd0*/  UMOV UR14, 0x0 ;  /* 0x00000000000e7882 */ /* 0x000fe20000000000 */
[----:B------:R-:W-:Y:S01]  /*1fe0*/  R2UR UR16, R40 ;  /* 0x00000000281072ca */ /* 0x000fe200000e0000 */
[----:B------:R-:W-:Y:S01]  /*1ff0*/  UMOV UR15, 0x10000000 ;  /* 0x10000000000f7882 */ /* 0x000fe20000000000 */
[----:B------:R-:W-:Y:S01]  /*2000*/  R2UR UR17, R41 ;  /* 0x00000000291172ca */ /* 0x000fe200000e0000 */
[----:B------:R-:W-:Y:S01]  /*2010*/  UMOV UR10, 0x80 ;  /* 0x00000080000a7882 */ /* 0x000fe20000000000 */
[----:B------:R-:W-:Y:S01]  /*2020*/  R2UR UR11, R7 ;  /* 0x00000000070b72ca */ /* 0x000fe200000e0000 */
[----:B------:R-:W-:Y:S01]  /*2030*/  IMAD.MOV.U32 R27, RZ, RZ, 0xa000 ;  /* 0x0000a000ff1b7424 */ /* 0x000fe200078e00ff */
[----:B------:R-:W-:Y:S01]  /*2040*/  R2UR UR8, R30 ;  /* 0x000000001e0872ca */ /* 0x000fe200000e0000 */
[----:B------:R-:W-:Y:S01]  /*2050*/  UMOV UR6, 0x80 ;  /* 0x0000008000067882 */ /* 0x000fe20000000000 */
[----:B------:R-:W-:Y:S01]  /*2060*/  R2UR UR12, R38 ;  /* 0x00000000260c72ca */ /* 0x000fe200000e0000 */
[----:B-1----:R-:W-:Y:S01]  /*2070*/  VIADD R25, R6, 0x31810 ;  /* 0x0003181006197836 */ /* 0x002fe20000000000 */
[----:B------:R-:W-:Y:S01]  /*2080*/  R2UR UR13, R39 ;  /* 0x00000000270d72ca */ /* 0x000fe200000e0000 */
[----:B------:R-:W-:Y:S01]  /*2090*/  UMOV UR5, UR9 ;  /* 0x0000000900057c82 */ /* 0x000fe20008000000 */
[----:B------:R-:W-:Y:S01]  /*20a0*/  R2UR UR7, R32 ;  /* 0x00000000200772ca */ /* 0x000fe200000e0000 */
[----:B------:R-:W-:Y:S01]  /*20b0*/  VIADD R24, R6, 0x24000 ;  /* 0x0002400006187836 */ /* 0x000fe20000000000 */
[----:B------:R-:W-:Y:S01]  /*20c0*/  R2UR UR4, R28 ;  /* 0x000000001c0472ca */ /* 0x000fe200000e0000 */
[----:B------:R-:W-:Y:S04]  /*20d0*/  VIADD R26, R6, 0x10000 ;  /* 0x00010000061a7836 */ /* 0x000fe80000000000 */
[----:B------:R1:W-:Y:S08]  /*20e0*/  UTMALDG.2D [UR8], [UR16], desc[UR14] ;  /* 0x00000e08100075b4 */ /* 0x0003f00008009000 */
[----:B------:R1:W-:Y:S01]  /*20f0*/  UTMALDG.2D [UR4], [UR12], desc[UR14] ;  /* 0x00000e040c0075b4 */ /* 0x0003e20008009000 */
[----:B------:R1:W-:Y:S01]  /*2100*/  SYNCS.ARRIVE.TRANS64 RZ, [R6+URZ+0x31808], R27 ;  /* 0x0318081b06ff79a7 */ /* 0x0003e200080000ff */
[----:B------:R-:W2:Y:S02]  /*2110*/  SYNCS.PHASECHK.TRANS64.TRYWAIT P0, [R6+URZ+0x31830], R8 ;  /* 0x03183008060075a7 */ /* 0x000ea400080011ff */
[----:B-12---:R-:W-:Y:S05]  /*2120*/  @!P0 BRA `(.L_x_27) ;  /* 0x0000002c00c08947 */ /* 0x006fea0003800000 */
.L_x_68:
[----:B------:R-:W-:Y:S01]  /*2130*/  R2UR UR9, R25 ;  /* 0x00000000190972ca */ /* 0x000fe200000e0000 */
[----:B------:R-:W-:Y:S01]  /*2140*/  UMOV UR14, 0x0 ;  /* 0x00000000000e7882 */ /* 0x000fe20000000000 */
[----:B------:R-:W-:Y:S01]  /*2150*/  R2UR UR16, R40 ;  /* 0x00000000281072ca */ /* 0x000fe200000e0000 */
[----:B------:R-:W-:Y:S01]  /*2160*/  UMOV UR15, 0x10000000 ;  /* 0x10000000000f7882 */ /* 0x000fe20000000000 */
[----:B------:R-:W-:Y:S01]  /*2170*/  R2UR UR17, R41 ;  /* 0x00000000291172ca */ /* 0x000fe200000e0000 */
[----:B------:R-:W-:Y:S01]  /*2180*/  UMOV UR10, 0x100 ;  /* 0x00000100000a7882 */ /* 0x000fe20000000000 */
[----:B------:R-:W-:Y:S01]  /*2190*/  R2UR UR11, R7 ;  /* 0x00000000070b72ca */ /* 0x000fe200000e0000 */
[----:B------:R-:W-:Y:S01]  /*21a0*/  UMOV UR6, 0x100 ;  /* 0x0000010000067882 */ /* 0x000fe20000000000 */
[----:B------:R-:W-:Y:S01]  /*21b0*/  R2UR UR8, R26 ;  /* 0x000000001a0872ca */ /* 0x000fe200000e0000 */
[----:B------:R-:W-:Y:S01]  /*21c0*/  VIADD R19, R6, 0x31818 ;  /* 0x0003181806137836 */ /* 0x000fe20000000000 */
[----:B------:R-:W-:Y:S01]  /*21d0*/  R2UR UR12, R38 ;  /* 0x00000000260c72ca */ /* 0x000fe200000e0000 */
[----:B------:R-:W-:Y:S01]  /*21e0*/  VIADD R2, R6, 0x2a000 ;  /* 0x0002a00006027836 */ /* 0x000fe20000000000 */
[----:B------:R-:W-:Y:S01]  /*21f0*/  R2UR UR13, R39 ;  /* 0x00000000270d72ca */ /* 0x000fe200000e0000 */
[----:B------:R-:W-:Y:S01]  /*2200*/  UMOV UR5, UR9 ;  /* 0x0000000900057c82 */ /* 0x000fe20008000000 */
[----:B------:R-:W-:Y:S01]  /*2210*/  R2UR UR7, R32 ;  /* 0x00000000200772ca */ /* 0x000fe200000e0000 */
[----:B------:R-:W-:Y:S01]  /*2220*/  VIADD R21, R6, 0x14000 ;  /* 0x0001400006157836 */ /* 0x000fe20000000000 */
[----:B------:R-:W-:Y:S05]  /*2230*/  R2UR UR4, R24 ;  /* 0x00000000180472ca */ /* 0x000fea00000e0000 */
[----:B------:R2:W-:Y:S08]  /*2240*/  UTMALDG.2D [UR8], [UR16], desc[UR14] ;  /* 0x00000e08100075b4 */ /* 0x0005f00008009000 */
[----:B------:R2:W-:Y:S01]  /*2250*/  UTMALDG.2D [UR4], [UR12], desc[UR14] ;  /* 0x00000e040c0075b4 */ /* 0x0005e20008009000 */
[----:B------:R2:W-:Y:S01]  /*2260*/  SYNCS.ARRIVE.TRANS64 RZ, [R6+URZ+0x31810], R27 ;  /* 0x0318101b06ff79a7 */ /* 0x0005e200080000ff */
[----:B------:R-:W3:Y:S02]  /*2270*/  SYNCS.PHASECHK.TRANS64.TRYWAIT P0, [R6+URZ+0x31838], R8 ;  /* 0x03183808060075a7 */ /* 0x000ee400080011ff */
[----:B--23--:R-:W-:Y:S05]  /*2280*/  @!P0 BRA `(.L_x_28) ;  /* 0x0000002c00848947 */ /* 0x00cfea0003800000 */
.L_x_69:
        /* <DEDUP_REMOVED lines=8> */
[----:B------:R-:W-:Y:S02]  /*2310*/  R2UR UR8, R21 ;  /* 0x00000000150872ca */ /* 0x000fe400000e0000 */
[----:B------:R-:W-:Y:S02]  /*2320*/  R2UR UR12, R38 ;  /* 0x00000000260c72ca */ /* 0x000fe400000e0000 */
[----:B------:R-:W-:Y:S01]  /*2330*/  R2UR UR13, R39 ;  /* 0x00000000270d72ca */ /* 0x000fe200000e0000 */
[----:B------:R-:W-:Y:S01]  /*2340*/  UMOV UR5, UR9 ;  /* 0x0000000900057c82 */ /* 0x000fe20008000000 */
[----:B------:R-:W-:Y:S02]  /*2350*/  R2UR UR7, R32 ;  /* 0x00000000200772ca */ /* 0x000fe400000e0000 */
[----:B------:R-:W-:Y:S05]  /*2360*/  R2UR UR4, R2 ;  /* 0x00000000020472ca */ /* 0x000fea00000e0000 */
[----:B------:R2:W-:Y:S08]  /*2370*/  UTMALDG.2D [UR8], [UR16], desc[UR14] ;  /* 0x00000e08100075b4 */ /* 0x0005f00008009000 */
[----:B------:R2:W-:Y:S01]  /*2380*/  UTMALDG.2D [UR4], [UR12], desc[UR14] ;  /* 0x00000e040c0075b4 */ /* 0x0005e20008009000 */
[----:B------:R2:W-:Y:S01]  /*2390*/  SYNCS.ARRIVE.TRANS64 RZ, [R6+URZ+0x31818], R27 ;  /* 0x0318181b06ff79a7 */ /* 0x0005e200080000ff */
[----:B------:R-:W3:Y:S02]  /*23a0*/  SYNCS.PHASECHK.TRANS64.TRYWAIT P0, [R6+URZ+0x31820], RZ ;  /* 0x031820ff060075a7 */ /* 0x000ee400080011ff */
[----:B--23--:R-:W-:Y:S05]  /*23b0*/  @!P0 BRA `(.L_x_29) ;  /* 0x0000002c00548947 */ /* 0x00cfea0003800000 */
.L_x_70:
        /* <DEDUP_REMOVED lines=11> */
[----:B------:R-:W-:Y:S01]  /*2470*/  R2UR UR27, R39 ;  /* 0x00000000271b72ca */ /* 0x000fe200000e0000 */
[----:B------:R-:W-:Y:S01]  /*2480*/  UMOV UR5, UR9 ;  /* 0x0000000900057c82 */ /* 0x000fe20008000000 */
[----:B------:R-:W-:Y:S01]  /*2490*/  R2UR UR4, R12 ;  /* 0x000000000c0472ca */ /* 0x000fe200000e0000 */
[----:B------:R-:W-:Y:S01]  /*24a0*/  UMOV UR17, UR9 ;  /* 0x0000000900117c82 */ /* 0x000fe20008000000 */
[----:B------:R-:W-:Y:S01]  /*24b0*/  R2UR UR7, R32 ;  /* 0x00000000200772ca */ /* 0x000fe200000e0000 */
[----:B------:R-:W-:Y:S01]  /*24c0*/  UMOV UR13, UR9 ;  /* 0x00000009000d7c82 */ /* 0x000fe20008000000 */
[----:B------:R-:W-:Y:S02]  /*24d0*/  R2UR UR15, R3 ;  /* 0x00000000030f72ca */ /* 0x000fe400000e0000 */
[----:B------:R-:W-:Y:S01]  /*24e0*/  R2UR UR22, R36 ;  /* 0x00000000241672ca */ /* 0x000fe200000e0000 */
[----:B------:R3:W-:Y:S01]  /*24f0*/  UTMALDG.2D [UR8], [UR28], desc[UR24] ;  /* 0x000018081c0075b4 */ /* 0x0007e20008009000 */
[----:B------:R-:W-:Y:S01]  /*2500*/  R2UR UR23, R37 ;  /* 0x00000000251772ca */ /* 0x000fe200000e0000 */
[----:B------:R-:W-:Y:S01]  /*2510*/  UMOV UR18, UR11 ;  /* 0x0000000b00127c82 */ /* 0x000fe20008000000 */
[----:B------:R-:W-:Y:S02]  /*2520*/  R2UR UR16, R17 ;  /* 0x00000000111072ca */ /* 0x000fe400000e0000 */
[----:B------:R-:W-:Y:S02]  /*2530*/  R2UR UR20, R34 ;  /* 0x00000000221472ca */ /* 0x000fe400000e0000 */
[----:B------:R-:W-:Y:S01]  /*2540*/  R2UR UR21, R35 ;  /* 0x00000000231572ca */ /* 0x000fe200000e0000 */
[----:B------:R3:W-:Y:S01]  /*2550*/  UTMALDG.2D [UR4], [UR26], desc[UR24] ;  /* 0x000018041a0075b4 */ /* 0x0007e20008009000 */
[----:B------:R-:W-:Y:S01]  /*2560*/  R2UR UR12, R16 ;  /* 0x00000000100c72ca */ /* 0x000fe200000e0000 */
[----:B------:R-:W-:Y:S01]  /*2570*/  ULEA UR15, UR15, 0x1, 0x2 ;  /* 0x000000010f0f7891 */ /* 0x000fe2000f8e10ff */
[----:B------:R-:W-:Y:S05]  /*2580*/  R2UR UR14, R0 ;  /* 0x00000000000e72ca */ /* 0x000fea00000e0000 */
[----:B------:R3:W-:Y:S08]  /*2590*/  UTMALDG.2D [UR16], [UR22], desc[UR24] ;  /* 0x00001810160075b4 */ /* 0x0007f00008009000 */
[----:B------:R3:W-:Y:S01]  /*25a0*/  UTMALDG.2D [UR12], [UR20], desc[UR24] ;  /* 0x0000180c140075b4 */ /* 0x0007e20008009000 */
[----:B------:R3:W-:Y:S01]  /*25b0*/  SYNCS.ARRIVE.TRANS64 RZ, [R6+URZ+0x31800], R31 ;  /* 0x0318001f06ff79a7 */ /* 0x0007e200080000ff */
[----:B------:R-:W4:Y:S02]  /*25c0*/  SYNCS.PHASECHK.TRANS64.TRYWAIT P0, [R6+URZ+0x31828], RZ ;  /* 0x031828ff060075a7 */ /* 0x000f2400080011ff */
[----:B---34-:R-:W-:Y:S05]  /*25d0*/  @!P0 BRA `(.L_x_30) ;  /* 0x0000002800e08947 */ /* 0x018fea0003800000 */
.L_x_71:
        /* <DEDUP_REMOVED lines=17> */
[----:B------:R-:W5:Y:S02]  /*26f0*/  SYNCS.PHASECHK.TRANS64.TRYWAIT P0, [R6+URZ+0x31830], RZ ;  /* 0x031830ff060075a7 */ /* 0x000f6400080011ff */
[----:B----45:R-:W-:Y:S05]  /*2700*/  @!P0 BRA `(.L_x_31) ;  /* 0x0000002800a88947 */ /* 0x030fea0003800000 */
.L_x_72:
        /* <DEDUP_REMOVED lines=18> */
[----:B-1---5:R-:W-:Y:S05]  /*2830*/  @!P0 BRA `(.L_x_32) ;  /* 0x0000002800708947 */ /* 0x022fea0003800000 */
.L_x_73:
        /* <DEDUP_REMOVED lines=17> */
[----:B------:R-:W5:Y:S02]  /*2950*/  SYNCS.PHASECHK.TRANS64.TRYWAIT P0, [R6+URZ+0x31820], R8 ;  /* 0x03182008060075a7 */ /* 0x000f6400080011ff */
[----:B-1---5:R-:W-:Y:S05]  /*2960*/  @!P0 BRA `(.L_x_33) ;  /* 0x0000002800388947 */ /* 0x022fea0003800000 */
.L_x_74:
        /* <DEDUP_REMOVED lines=32> */
[----:B------:R-:W5:Y:S02]  /*2b70*/  SYNCS.PHASECHK.TRANS64.TRYWAIT P0, [R6+URZ+0x31828], R8 ;  /* 0x03182808060075a7 */ /* 0x000f6400080011ff */
[----:B-1---5:R-:W-:Y:S05]  /*2b80*/  @!P0 BRA `(.L_x_34) ;  /* 0x0000002400cc8947 */ /* 0x022fea0003800000 */
.L_x_75:
        /* <DEDUP_REMOVED lines=19> */
.L_x_76:
        /* <DEDUP_REMOVED lines=19> */
.L_x_77:
        /* <DEDUP_REMOVED lines=19> */
.L_x_78:
        /* <DEDUP_REMOVED lines=32> */
[----:B------:R-:W5:Y:S02]  /*3120*/  SYNCS.PHASECHK.TRANS64.TRYWAIT P0, [R6+URZ+0x31828], RZ ;  /* 0x031828ff060075a7 */ /* 0x000f6400080011ff */
[----:B-1---5:R-:W-:Y:S05]  /*3130*/  @!P0 BRA `(.L_x_38) ;  /* 0x0000002000c88947 */ /* 0x022fea0003800000 */
.L_x_79:
        /* <DEDUP_REMOVED lines=19> */
.L_x_80:
        /* <DEDUP_REMOVED lines=19> */
.L_x_81:
        /* <DEDUP_REMOVED lines=10> */
[----:B------:R-:W-:Y:S02]  /*3440*/  R2UR UR12, R38 ;  /* 0x00000000260c72ca */ /* 0x000fe400000e0000 */
[----:B------:R-:W-:Y:S02]  /*3450*/  R2UR UR13, R39 ;  /* 0x00000000270d72ca */ /* 0x000fe400000e0000 */
[----:B------:R-:W-:Y:S02]  /*3460*/  R2UR UR4, R2 ;  /* 0x00000000020472ca */ /* 0x000fe400000e0000 */
[----:B------:R-:W-:Y:S01]  /*3470*/  R2UR UR7, R32 ;  /* 0x00000000200772ca */ /* 0x000fe200000e0000 */
[----:B------:R-:W-:Y:S01]  /*3480*/  UMOV UR5, UR9 ;  /* 0x0000000900057c82 */ /* 0x000fe20008000000 */
[----:B------:R-:W-:Y:S03]  /*3490*/  ISETP.NE.AND P0, PT, R9, 0x1, PT ;  /* 0x000000010900780c */ /* 0x000fe60003f05270 */
[----:B------:R1:W-:Y:S08]  /*34a0*/  UTMALDG.2D [UR8], [UR16], desc[UR14] ;  /* 0x00000e08100075b4 */ /* 0x0003f00008009000 */
[----:B------:R1:W-:Y:S01]  /*34b0*/  UTMALDG.2D [UR4], [UR12], desc[UR14] ;  /* 0x00000e040c0075b4 */ /* 0x0003e20008009000 */
[----:B------:R1:W-:Y:S02]  /*34c0*/  SYNCS.ARRIVE.TRANS64 RZ, [R6+URZ+0x31818], R27 ;  /* 0x0318181b06ff79a7 */ /* 0x0003e400080000ff */
[----:B-1----:R-:W-:Y:S05]  /*34d0*/  @!P0 EXIT ;  /* 0x000000000000894d */ /* 0x002fea0003800000 */
[----:B------:R-:W-:Y:S02]  /*34e0*/  IADD3 R10, PT, PT, R10, 0x8c, RZ ;  /* 0x0000008c0a0a7810 */ /* 0x000fe40007ffe0ff */
[----:B------:R-:W-:Y:S01]  /*34f0*/  IADD3 R11, PT, PT, R11, 0x8c, RZ ;  /* 0x0000008c0b0b7810 */ /* 0x000fe20007ffe0ff */
[----:B------:R-:W-:Y:S06]  /*3500*/  BRA `(.L_x_41) ;  /* 0xffffffe400507947 */ /* 0x000fec000383ffff */
.L_x_13:
[----:B------:R-:W-:-:S04]  /*3510*/  LOP3.LUT R2, R21, 0xfffffffc, RZ, 0xc0, !PT ;  /* 0xfffffffc15027812 */ /* 0x000fc800078ec0ff */
[----:B------:R-:W-:-:S13]  /*3520*/  ISETP.NE.AND P0, PT, R2, 0x4, PT ;  /* 0x000000040200780c */ /* 0x000fda0003f05270 */
[----:B-1----:R-:W-:Y:S05]  /*3530*/  @P0 EXIT ;  /* 0x000000000000094d */ /* 0x002fea0003800000 */
[----:B------:R-:W1:Y:S01]  /*3540*/  S2R R2, SR_CgaCtaId ;  /* 0x0000000000027919 */ /* 0x000e620000008800 */
[----:B------:R-:W-:-:S04]  /*3550*/  MOV R3, 0x400 ;  /* 0x0000040000037802 */ /* 0x000fc80000000f00 */
[----:B-1----:R-:W-:-:S05]  /*3560*/  LEA R2, R2, R3, 0x18 ;  /* 0x0000000302027211 */ /* 0x002fca00078ec0ff */
[----:B------:R-:W1:Y:S02]  /*3570*/  LDS R3, [R2+0x31880] ;  /* 0x0318800002037984 */ /* 0x000e640000000800 */
[----:B-1----:R-:W-:-:S13]  /*3580*/  ISETP.NE.AND P0, PT, R3, RZ, PT ;  /* 0x000000ff0300720c */ /* 0x002fda0003f05270 */
[----:B------:R-:W-:Y:S05]  /*3590*/  @!P0 BRA `(.L_x_42) ;  /* 0x0000000000048947 */ /* 0x000fea0003800000 */
[----:B------:R-:W-:Y:S05]  /*35a0*/  BPT.TRAP 0x1 ;  /* 0x000000040000795c */ /* 0x000fea0000300000 */
.L_x_42:
[----:B------:R-:W1:Y:S01]  /*35b0*/  S2UR UR4, SR_CTAID.X ;  /* 0x00000000000479c3 */ /* 0x000e620000002500 */
[----:B------:R-:W-:Y:S02]  /*35c0*/  IADD3 R21, PT, PT, R21, -0x4, RZ ;  /* 0xfffffffc15157810 */ /* 0x000fe40007ffe0ff */
[----:B-1----:R-:W-:-:S13]  /*35d0*/  ISETP.LE.U32.AND P0, PT, R9, UR4, PT ;  /* 0x0000000409007c0c */ /* 0x002fda000bf03070 */
[----:B------:R-:W-:Y:S05]  /*35e0*/  @P0 BRA `(.L_x_43) ;  /* 0x0000001400640947 */ /* 0x000fea0003800000 */
[----:B------:R-:W-:Y:S02]  /*35f0*/  IMAD.U32 R35, RZ, RZ, UR4 ;  /* 0x00000004ff237e24 */ /* 0x000fe4000f8e00ff */
[----:B------:R-:W-:Y:S02]  /*3600*/  IMAD.SHL.U32 R33, R0, 0x10, RZ ;  /* 0x0000001000217824 */ /* 0x000fe400078e00ff */
[----:B------:R-:W-:Y:S01]  /*3610*/  IMAD R34, R21, 0x20, R0 ;  /* 0x0000002015227824 */ /* 0x000fe200078e0200 */
[----:B------:R-:W-:Y:S01]  /*3620*/  LOP3.LUT R24, RZ, R35, RZ, 0x33, !PT ;  /* 0x00000023ff187212 */ /* 0x000fe200078e33ff */
[----:B------:R-:W-:Y:S01]  /*3630*/  IMAD.MOV.U32 R23, RZ, RZ, RZ ;  /* 0x000000ffff177224 */ /* 0x000fe200078e00ff */
[----:B------:R-:W-:Y:S01]  /*3640*/  LOP3.LUT R33, R33, 0x70, RZ, 0xc0, !PT ;  /* 0x0000007021217812 */ /* 0x000fe200078ec0ff */
[----:B------:R-:W-:Y:S01]  /*3650*/  IMAD.MOV.U32 R22, RZ, RZ, -0x1 ;  /* 0xffffffffff167424 */ /* 0x000fe200078e00ff */
[----:B------:R-:W-:Y:S01]  /*3660*/  PRMT R25, R35, 0x7610, R25 ;  /* 0x0000761023197816 */ /* 0x000fe20000000019 */
[----:B------:R-:W-:Y:S01]  /*3670*/  IMAD.IADD R24, R9, 0x1, R24 ;  /* 0x0000000109187824 */ /* 0x000fe200078e0218 */
[C---:B------:R-:W-:Y:S01]  /*3680*/  LOP3.LUT R32, R33.reuse, 0x10, RZ, 0x3c, !PT ;  /* 0x0000001021207812 */ /* 0x040fe200078e3cff */
[----:B------:R-:W-:Y:S01]  /*3690*/  IMAD.SHL.U32 R34, R34, 0x80, RZ ;  /* 0x0000008022227824 */ /* 0x000fe200078e00ff */
[----:B------:R-:W-:-:S02]  /*36a0*/  LOP3.LUT R31, R33, 0x20, RZ, 0x3c, !PT ;  /* 0x00000020211f7812 */ /* 0x000fc400078e3cff */
[----:B------:R-:W-:Y:S02]  /*36b0*/  SHF.R.U32.HI R24, RZ, 0x2, R24 ;  /* 0x00000002ff187819 */ /* 0x000fe40000011618 */
[C---:B------:R-:W-:Y:S02]  /*36c0*/  LOP3.LUT R30, R33.reuse, 0x30, RZ, 0x3c, !PT ;  /* 0x00000030211e7812 */ /* 0x040fe400078e3cff */
[C---:B------:R-:W-:Y:S01]  /*36d0*/  LOP3.LUT R29, R33.reuse, 0x40, RZ, 0x3c, !PT ;  /* 0x00000040211d7812 */ /* 0x040fe200078e3cff */
[----:B------:R-:W-:Y:S01]  /*36e0*/  IMAD.HI.U32 R24, R24, 0x3a83a83b, RZ ;  /* 0x3a83a83b18187827 */ /* 0x000fe200078e00ff */
[C---:B------:R-:W-:Y:S02]  /*36f0*/  LOP3.LUT R28, R33.reuse, 0x50, RZ, 0x3c, !PT ;  /* 0x00000050211c7812 */ /* 0x040fe400078e3cff */
[----:B------:R-:W-:Y:S02]  /*3700*/  LOP3.LUT R27, R33, 0x60, RZ, 0x3c, !PT ;  /* 0x00000060211b7812 */ /* 0x000fe400078e3cff */
[----:B------:R-:W-:-:S02]  /*3710*/  SHF.R.U32.HI R24, RZ, 0x3, R24 ;  /* 0x00000003ff187819 */ /* 0x000fc40000011618 */
[----:B------:R-:W-:-:S03]  /*3720*/  LOP3.LUT R26, R33, 0x70, RZ, 0x3c, !PT ;  /* 0x00000070211a7812 */ /* 0x000fc600078e3cff */
[----:B------:R-:W-:-:S07]  /*3730*/  IMAD.MOV R24, RZ, RZ, -R24 ;  /* 0x000000ffff187224 */ /* 0x000fce00078e0a18 */
.L_x_54:
[----:B------:R-:W-:Y:S01]  /*3740*/  SHF.R.U32.HI R37, RZ, 0x5, R35 ;  /* 0x00000005ff257819 */ /* 0x000fe20000011623 */
[----:B------:R-:W-:Y:S01]  /*3750*/  VIADD R24, R24, 0x1 ;  /* 0x0000000118187836 */ /* 0x000fe20000000000 */
[----:B------:R-:W-:Y:S05]  /*3760*/  YIELD ;  /* 0x0000000000007946 */ /* 0x000fea0003800000 */
[----:B------:R-:W-:Y:S01]  /*3770*/  IMAD.HI.U32 R37, R37, 0xd79435f, RZ ;  /* 0x0d79435f25257827 */ /* 0x000fe200078e00ff */
[----:B------:R-:W-:Y:S02]  /*3780*/  ISETP.NE.AND P2, PT, R21, RZ, PT ;  /* 0x000000ff1500720c */ /* 0x000fe40003f45270 */
[----:B------:R-:W-:Y:S01]  /*3790*/  ISETP.NE.AND P0, PT, R24, 0x1, PT ;  /* 0x000000011800780c */ /* 0x000fe20003f05270 */
[C---:B------:R-:W-:Y:S01]  /*37a0*/  IMAD R44, R37.reuse, -0x10, R20 ;  /* 0xfffffff0252c7824 */ /* 0x040fe200078e0214 */
[----:B------:R-:W-:Y:S01]  /*37b0*/  PRMT R0, R37, 0x9910, RZ ;  /* 0x0000991025007816 */ /* 0x000fe200000000ff */
[----:B------:R-:W-:Y:S01]  /*37c0*/  VIADD R22, R22, 0x1 ;  /* 0x0000000116167836 */ /* 0x000fe20000000000 */
[----:B-1----:R-:W-:-:S02]  /*37d0*/  MOV R3, 0x3860 ;  /* 0x0000386000037802 */ /* 0x002fc40000000f00 */
[----:B------:R-:W-:Y:S01]  /*37e0*/  VIMNMX.U32 R44, PT, PT, R44, 0x10, PT ;  /* 0x000000102c2c7848 */ /* 0x000fe20003fe0000 */
[----:B------:R-:W-:-:S04]  /*37f0*/  IMAD R0, R0, 0x260, RZ ;  /* 0x0000026000007824 */ /* 0x000fc800078e02ff */
[----:B------:R-:W-:Y:S02]  /*3800*/  IMAD.MOV R39, RZ, RZ, -R0 ;  /* 0x000000ffff277224 */ /* 0x000fe400078e0a00 */
[----:B------:R-:W-:-:S03]  /*3810*/  IMAD.MOV.U32 R12, RZ, RZ, R44 ;  /* 0x000000ffff0c7224 */ /* 0x000fc600078e002c */
[----:B------:R-:W-:-:S05]  /*3820*/  PRMT R39, R39, 0x7710, RZ ;  /* 0x0000771027277816 */ /* 0x000fca00000000ff */
[----:B------:R-:W-:-:S05]  /*3830*/  IMAD.IADD R39, R39, 0x1, R25 ;  /* 0x0000000127277824 */ /* 0x000fca00078e0219 */
[----:B------:R-:W-:Y:S02]  /*3840*/  LOP3.LUT R7, R39, 0xffff, RZ, 0xc0, !PT ;  /* 0x0000ffff27077812 */ /* 0x000fe400078ec0ff */
[----:B------:R-:W-:Y:S05]  /*3850*/  CALL.REL.NOINC `($__internal_3_$__cuda_sm20_div_u16) ;  /* 0x0000001c00787944 */ /* 0x000fea0003c00000 */
[C---:B------:R-:W-:Y:S01]  /*3860*/  IMAD.SHL.U32 R3, R22.reuse, 0x8, RZ ;  /* 0x0000000816037824 */ /* 0x040fe200078e00ff */
[----:B------:R-:W-:Y:S02]  /*3870*/  SHF.R.U32.HI R4, RZ, 0x1, R22 ;  /* 0x00000001ff047819 */ /* 0x000fe40000011616 */
[----:B------:R-:W-:Y:S02]  /*3880*/  LOP3.LUT R36, R22, 0x1, RZ, 0xc0, !PT ;  /* 0x0000000116247812 */ /* 0x000fe400078ec0ff */
[----:B------:R-:W-:Y:S02]  /*3890*/  LOP3.LUT R3, R3, 0x8, RZ, 0xc0, !PT ;  /* 0x0000000803037812 */ /* 0x000fe400078ec0ff */
[----:B------:R-:W-:Y:S01]  /*38a0*/  LOP3.LUT R4, R4, 0x1, RZ, 0xc0, !PT ;  /* 0x0000000104047812 */ /* 0x000fe200078ec0ff */
[----:B------:R-:W-:Y:S02]  /*38b0*/  IMAD R36, R36, 0xc0, RZ ;  /* 0x000000c024247824 */ /* 0x000fe400078e02ff */
[----:B------:R-:W-:-:S02]  /*38c0*/  IMAD.IADD R3, R2, 0x1, R3 ;  /* 0x0000000102037824 */ /* 0x000fc400078e0203 */
[----:B------:R-:W-:-:S04]  /*38d0*/  IMAD.U32 R4, R4, -0x80000000, RZ ;  /* 0x8000000004047824 */ /* 0x000fc800078e00ff */
[----:B------:R-:W1:Y:S02]  /*38e0*/  SYNCS.PHASECHK.TRANS64.TRYWAIT P1, [R3+URZ+0x31860], R4 ;  /* 0x03186004030075a7 */ /* 0x000e6400080211ff */
[----:B-1----:R-:W-:Y:S05]  /*38f0*/  @!P1 BRA `(.L_x_44) ;  /* 0x0000001c00149947 */ /* 0x002fea0003800000 */
.L_x_83:
[----:B------:R-:W-:Y:S01]  /*3900*/  NOP ;  /* 0x0000000000007918 */ /* 0x000fe20000000000 */
[----:B------:R-:W-:Y:S05]  /*3910*/  @P2 BRA `(.L_x_45) ;  /* 0x0000000000042947 */ /* 0x000fea0003800000 */
[----:B------:R-:W-:-:S04]  /*3920*/  DEPBAR.LE SB0, 0x1 ;  /* 0x000080400000791a */ /* 0x000fc80000000000 */
.L_x_45:
[----:B------:R-:W-:Y:S05]  /*3930*/  WARPSYNC.ALL ;  /* 0x0000000000007948 */ /* 0x000fea0003800000 */
[----:B------:R-:W-:Y:S01]  /*3940*/  NOP ;  /* 0x0000000000007918 */ /* 0x000fe20000000000 */
[----:B------:R-:W-:Y:S01]  /*3950*/  BAR.SYNC.DEFER_BLOCKING 0x8, 0x80 ;  /* 0x0202000000007b1d */ /* 0x000fe20000010000 */
[C---:B------:R-:W-:Y:S01]  /*3960*/  R2UR UR5, R36.reuse ;  /* 0x00000000240572ca */ /* 0x040fe200000e0000 */
[----:B------:R-:W-:Y:S01]  /*3970*/  IMAD R38, R23, 0x4000, R34 ;  /* 0x0000400017267824 */ /* 0x000fe200078e0222 */
[----:B------:R-:W-:Y:S02]  /*3980*/  R2UR UR4, R36 ;  /* 0x00000000240472ca */ /* 0x000fe400000e0000 */
[----:B------:R-:W-:-:S02]  /*3990*/  PRMT R44, R44, 0x9910, RZ ;  /* 0x000099102c2c7816 */ /* 0x000fc400000000ff */
[----:B------:R-:W-:-:S07]  /*39a0*/  ISETP.NE.AND P1, PT, R21, RZ, PT ;  /* 0x000000ff1500720c */ /* 0x000fce0003f25270 */
[----:B------:R-:W2:Y:S01]  /*39b0*/  LDTM.x8 R12, tmem[UR5] ;  /* 0x00000005000c79ee */ /* 0x000ea200081c0000 */
[C---:B------:R-:W-:Y:S01]  /*39c0*/  R2UR UR5, R36.reuse ;  /* 0x00000000240572ca */ /* 0x040fe200000e0000 */
[----:B------:R-:W-:Y:S01]  /*39d0*/  NOP ;  /* 0x0000000000007918 */ /* 0x000fe20000000000 */
[----:B-12---:R-:W1:Y:S01]  /*39e0*/  LDTM.x8 R4, tmem[UR4+0x8] ;  /* 0x00000804000479ee */ /* 0x006e6200081c0000 */
[----:B------:R-:W-:Y:S02]  /*39f0*/  R2UR UR4, R36 ;  /* 0x00000000240472ca */ /* 0x000fe400000e0000 */
[----:B------:R-:W-:Y:S02]  /*3a00*/  F2FP.BF16.F32.PACK_AB R12, R13, R12 ;  /* 0x0000000c0d0c723e */ /* 0x000fe400000010ff */
[----:B------:R-:W-:Y:S02]  /*3a10*/  F2FP.BF16.F32.PACK_AB R13, R15, R14 ;  /* 0x0000000e0f0d723e */ /* 0x000fe400000010ff */
[----:B------:R-:W-:-:S02]  /*3a20*/  F2FP.BF16.F32.PACK_AB R14, R17, R16 ;  /* 0x00000010110e723e */ /* 0x000fc400000010ff */
[----:B------:R-:W-:Y:S02]  /*3a30*/  F2FP.BF16.F32.PACK_AB R15, R19, R18 ;  /* 0x00000012130f723e */ /* 0x000fe400000010ff */
[----:B------:R-:W-:Y:S02]  /*3a40*/  IADD3 R16, PT, PT, R2, R38, R33 ;  /* 0x0000002602107210 */ /* 0x000fe40007ffe021 */
[----:B-1----:R-:W-:Y:S02]  /*3a50*/  F2FP.BF16.F32.PACK_AB R4, R5, R4 ;  /* 0x000000040504723e */ /* 0x002fe400000010ff */
[----:B------:R-:W-:Y:S01]  /*3a60*/  F2FP.BF16.F32.PACK_AB R5, R7, R6 ;  /* 0x000000060705723e */ /* 0x000fe200000010ff */
[----:B------:R1:W-:Y:S01]  /*3a70*/  STS.128 [R16], R12 ;  /* 0x0000000c10007388 */ /* 0x0003e20000000c00 */
[----:B------:R-:W-:Y:S01]  /*3a80*/  F2FP.BF16.F32.PACK_AB R6, R9, R8 ;  /* 0x000000080906723e */ /* 0x000fe200000010ff */
[----:B------:R-:W-:Y:S01]  /*3a90*/  NOP ;  /* 0x0000000000007918 */ /* 0x000fe20000000000 */
[----:B------:R-:W-:-:S02]  /*3aa0*/  F2FP.BF16.F32.PACK_AB R7, R11, R10 ;  /* 0x0000000a0b07723e */ /* 0x000fc400000010ff */
[----:B------:R-:W-:-:S05]  /*3ab0*/  IADD3 R8, PT, PT, R2, R38, R32 ;  /* 0x0000002602087210 */ /* 0x000fca0007ffe020 */
[----:B------:R2:W-:Y:S01]  /*3ac0*/  STS.128 [R8], R4 ;  /* 0x0000000408007388 */ /* 0x0005e20000000c00 */
[----:B-1----:R-:W2:Y:S01]  /*3ad0*/  LDTM.x8 R12, tmem[UR5+0x10] ;  /* 0x00001005000c79ee */ /* 0x002ea200081c0000 */
[----:B------:R-:W-:Y:S01]  /*3ae0*/  NOP ;  /* 0x0000000000007918 */ /* 0x000fe20000000000 */
[C---:B------:R-:W-:Y:S01]  /*3af0*/  R2UR UR5, R36.reuse ;  /* 0x00000000240572ca */ /* 0x040fe200000e0000 */
[----:B--2---:R-:W1:Y:S01]  /*3b00*/  LDTM.x8 R4, tmem[UR4+0x18] ;  /* 0x00001804000479ee */ /* 0x004e6200081c0000 */
        /* <DEDUP_REMOVED lines=23> */
[----:B-1----:R-:W-:Y:S02]  /*3c80*/  F2FP.BF16.F32.PACK_AB R40, R5, R4 ;  /* 0x000000040528723e */ /* 0x002fe400000010ff */
[C---:B------:R-:W-:Y:S02]  /*3c90*/  IADD3 R4, PT, PT, R2.reuse, R38, R29 ;  /* 0x0000002602047210 */ /* 0x040fe40007ffe01d */
[----:B------:R-:W-:Y:S02]  /*3ca0*/  F2FP.BF16.F32.PACK_AB R41, R7, R6 ;  /* 0x000000060729723e */ /* 0x000fe400000010ff */
[----:B------:R-:W-:Y:S01]  /*3cb0*/  F2FP.BF16.F32.PACK_AB R42, R9, R8 ;  /* 0x00000008092a723e */ /* 0x000fe200000010ff */
[----:B------:R1:W-:Y:S01]  /*3cc0*/  STS.128 [R4], R12 ;  /* 0x0000000c04007388 */ /* 0x0003e20000000c00 */
[----:B------:R-:W-:Y:S01]  /*3cd0*/  F2FP.BF16.F32.PACK_AB R43, R11, R10 ;  /* 0x0000000a0b2b723e */ /* 0x000fe200000010ff */
[----:B------:R-:W-:Y:S01]  /*3ce0*/  NOP ;  /* 0x0000000000007918 */ /* 0x000fe20000000000 */
[----:B------:R-:W-:-:S05]  /*3cf0*/  IADD3 R5, PT, PT, R2, R38, R28 ;  /* 0x0000002602057210 */ /* 0x000fca0007ffe01c */
[----:B------:R2:W-:Y:S01]  /*3d00*/  STS.128 [R5], R40 ;  /* 0x0000002805007388 */ /* 0x0005e20000000c00 */
[----:B-1----:R-:W2:Y:S01]  /*3d10*/  LDTM.x8 R12, tmem[UR5+0x30] ;  /* 0x00003005000c79ee */ /* 0x002ea200081c0000 */
[----:B------:R-:W-:Y:S01]  /*3d20*/  NOP ;  /* 0x0000000000007918 */ /* 0x000fe20000000000 */
[----:B--2---:R-:W1:Y:S01]  /*3d30*/  LDTM.x8 R4, tmem[UR4+0x38] ;  /* 0x00003804000479ee */ /* 0x004e6200081c0000 */
[C---:B------:R-:W-:Y:S01]  /*3d40*/  PRMT R40, R0.reuse, 0x9910, RZ ;  /* 0x0000991000287816 */ /* 0x040fe200000000ff */
[----:B------:R-:W-:Y:S01]  /*3d50*/  IMAD.MOV.U32 R41, RZ, RZ, R44 ;  /* 0x000000ffff297224 */ /* 0x000fe200078e002c */
[----:B------:R-:W-:-:S03]  /*3d60*/  LOP3.LUT R0, R0, 0xffff, RZ, 0xc0, !PT ;  /* 0x0000ffff00007812 */ /* 0x000fc600078ec0ff */
[----:B------:R-:W-:-:S04]  /*3d70*/  IMAD R40, R40, R41, RZ ;  /* 0x0000002928287224 */ /* 0x000fc800078e02ff */
[----:B------:R-:W-:-:S05]  /*3d80*/  IMAD.MOV R40, RZ, RZ, -R40 ;  /* 0x000000ffff287224 */ /* 0x000fca00078e0a28 */
[----:B------:R-:W-:Y:S02]  /*3d90*/  PRMT R40, R40, 0x7710, RZ ;  /* 0x0000771028287816 */ /* 0x000fe400000000ff */
[----:B------:R-:W-:Y:S02]  /*3da0*/  F2FP.BF16.F32.PACK_AB R12, R13, R12 ;  /* 0x0000000c0d0c723e */ /* 0x000fe400000010ff */
[----:B------:R-:W-:Y:S01]  /*3db0*/  F2FP.BF16.F32.PACK_AB R13, R15, R14 ;  /* 0x0000000e0f0d723e */ /* 0x000fe200000010ff */
[----:B------:R-:W-:Y:S01]  /*3dc0*/  IMAD.IADD R39, R39, 0x1, R40 ;  /* 0x0000000127277824 */ /* 0x000fe200078e0228 */
[----:B------:R-:W-:Y:S02]  /*3dd0*/  F2FP.BF16.F32.PACK_AB R14, R17, R16 ;  /* 0x00000010110e723e */ /* 0x000fe400000010ff */
[----:B------:R-:W-:Y:S02]  /*3de0*/  F2FP.BF16.F32.PACK_AB R15, R19, R18 ;  /* 0x00000012130f723e */ /* 0x000fe400000010ff */
[----:B-1----:R-:W-:-:S02]  /*3df0*/  F2FP.BF16.F32.PACK_AB R4, R5, R4 ;  /* 0x000000040504723e */ /* 0x002fc400000010ff */
[----:B------:R-:W-:Y:S02]  /*3e00*/  F2FP.BF16.F32.PACK_AB R5, R7, R6 ;  /* 0x000000060705723e */ /* 0x000fe400000010ff */
[----:B------:R-:W-:Y:S02]  /*3e10*/  F2FP.BF16.F32.PACK_AB R6, R9, R8 ;  /* 0x000000080906723e */ /* 0x000fe400000010ff */
[C---:B------:R-:W-:Y:S02]  /*3e20*/  IADD3 R8, PT, PT, R2.reuse, R38, R27 ;  /* 0x0000002602087210 */ /* 0x040fe40007ffe01b */
[----:B------:R-:W-:Y:S02]  /*3e30*/  F2FP.BF16.F32.PACK_AB R7, R11, R10 ;  /* 0x0000000a0b07723e */ /* 0x000fe400000010ff */
[----:B------:R-:W-:Y:S01]  /*3e40*/  IADD3 R38, PT, PT, R2, R38, R26 ;  /* 0x0000002602267210 */ /* 0x000fe20007ffe01a */
[----:B------:R-:W-:Y:S01]  /*3e50*/  STS.128 [R8], R12 ;  /* 0x0000000c08007388 */ /* 0x000fe20000000c00 */
[----:B------:R-:W-:Y:S01]  /*3e60*/  NOP ;  /* 0x0000000000007918 */ /* 0x000fe20000000000 */
[----:B------:R-:W-:-:S02]  /*3e70*/  LOP3.LUT R39, R39, 0xffff, RZ, 0xc0, !PT ;  /* 0x0000ffff27277812 */ /* 0x000fc400078ec0ff */
[----:B------:R1:W-:Y:S03]  /*3e80*/  STS.128 [R38], R4 ;  /* 0x0000000426007388 */ /* 0x0003e60000000c00 */
[----:B------:R-:W-:Y:S01]  /*3e90*/  IMAD R39, R37, 0x10, R39 ;  /* 0x0000001025277824 */ /* 0x000fe200078e0227 */
[----:B------:R2:W-:Y:S06]  /*3ea0*/  MEMBAR.ALL.CTA ;  /* 0x0000000000007992 */ /* 0x0005ec0000008000 */
[----:B--2---:R-:W2:Y:S01]  /*3eb0*/  FENCE.VIEW.ASYNC.S ;  /* 0x00000000000073c6 */ /* 0x004ea20000000000 */
[----:B------:R-:W-:-:S02]  /*3ec0*/  IMAD R37, R0, 0xc0, RZ ;  /* 0x000000c000257824 */ /* 0x000fc400078e02ff */
[----:B-1----:R-:W-:Y:S01]  /*3ed0*/  IMAD.SHL.U32 R38, R39, 0x80, RZ ;  /* 0x0000008027267824 */ /* 0x002fe200078e00ff */
[----:B--2---:R-:W-:Y:S06]  /*3ee0*/  BAR.SYNC.DEFER_BLOCKING 0x8, 0x80 ;  /* 0x0202000000007b1d */ /* 0x004fec0000010000 */
[----:B------:R-:W-:Y:S05]  /*3ef0*/  @P1 BRA `(.L_x_46) ;  /* 0x0000000000381947 */ /* 0x000fea0003800000 */
[----:B------:R-:W-:Y:S01]  /*3f00*/  ELECT P2, URZ, PT ;  /* 0x0000000000ff782f */ /* 0x000fe20003840000 */
[----:B------:R-:W-:-:S12]  /*3f10*/  BSSY.RECONVERGENT B0, `(.L_x_46) ;  /* 0x000000c000007945 */ /* 0x000fd80003800200 */
[----:B------:R-:W-:Y:S05]  /*3f20*/  @!P2 BRA `(.L_x_47) ;  /* 0x000000000028a947 */ /* 0x000fea0003800000 */
[----:B------:R-:W1:Y:S01]  /*3f30*/  LDCU.64 UR8, c[0x0][0x348] ;  /* 0x00006900ff0877ac */ /* 0x000e620008000a00 */
[----:B------:R-:W-:Y:S02]  /*3f40*/  R2UR UR7, R23 ;  /* 0x00000000170772ca */ /* 0x000fe400000e0000 */
[----:B------:R-:W-:Y:S02]  /*3f50*/  R2UR UR4, R2 ;  /* 0x00000000020472ca */ /* 0x000fe400000e0000 */
[----:B------:R-:W-:Y:S02]  /*3f60*/  R2UR UR5, R37 ;  /* 0x00000000250572ca */ /* 0x000fe400000e0000 */
[----:B------:R-:W-:-:S09]  /*3f70*/  R2UR UR6, R38 ;  /* 0x00000000260672ca */ /* 0x000fd200000e0000 */
[----:B------:R-:W-:Y:S02]  /*3f80*/  ULEA UR4, UR7, UR4, 0xe ;  /* 0x0000000407047291 */ /* 0x000fe4000f8e70ff */
[----:B-1----:R-:W-:-:S04]  /*3f90*/  UIADD3 UR8, UP0, UPT, UR8, 0x240, URZ ;  /* 0x0000024008087890 */ /* 0x002fc8000ff1e0ff */
[----:B------:R-:W-:-:S09]  /*3fa0*/  UIADD3.X UR9, UPT, UPT, URZ, UR9, URZ, UP0, !UPT ;  /* 0x00000009ff097290 */ /* 0x000fd200087fe4ff */
[----:B------:R1:W-:Y:S02]  /*3fb0*/  UTMASTG.2D [UR4], [UR8] ;  /* 0x00000004080073b5 */ /* 0x0003e40008008000 */
[----:B-1----:R0:W-:Y:S02]  /*3fc0*/  UTMACMDFLUSH ;  /* 0x00000000000079b7 */ /* 0x0021e40000000000 */
.L_x_47:
[----:B------:R-:W-:Y:S05]  /*3fd0*/  BSYNC.RECONVERGENT B0 ;  /* 0x0000000000007941 */ /* 0x000fea0003800200 */
.L_x_46:
[----:B------:R-:W-:Y:S05]  /*3fe0*/  @P1 BRA `(.L_x_48) ;  /* 0x0000000000041947 */ /* 0x000fea0003800000 */
[----:B------:R-:W-:-:S04]  /*3ff0*/  DEPBAR.LE SB0, 0x1 ;  /* 0x000080400000791a */ /* 0x000fc80000000000 */
.L_x_48:
[----:B------:R-:W-:Y:S01]  /*4000*/  BAR.SYNC.DEFER_BLOCKING 0x8, 0x80 ;  /* 0x0202000000007b1d */ /* 0x000fe20000010000 */
[C---:B------:R-:W-:Y:S02]  /*4010*/  R2UR UR5, R36.reuse ;  /* 0x00000000240572ca */ /* 0x040fe400000e0000 */
[----:B------:R-:W-:Y:S02]  /*4020*/  R2UR UR4, R36 ;  /* 0x00000000240472ca */ /* 0x000fe400000e0000 */
[----:B------:R-:W-:-:S04]  /*4030*/  LOP3.LUT R0, R23, 0x1, RZ, 0xc0, !PT ;  /* 0x0000000117007812 */ /* 0x000fc800078ec0ff */
[----:B------:R-:W-:-:S05]  /*4040*/  LOP3.LUT R23, R0, 0x1, RZ, 0x3c, !PT ;  /* 0x0000000100177812 */ /* 0x000fca00078e3cff */
[----:B------:R-:W1:Y:S01]  /*4050*/  LDTM.x8 R12, tmem[UR5+0x40] ;  /* 0x00004005000c79ee */ /* 0x000e6200081c0000 */
[----:B------:R-:W-:Y:S01]  /*4060*/  IMAD R39, R23, 0x4000, R34 ;  /* 0x0000400017277824 */ /* 0x000fe200078e0222 */
[----:B------:R-:W-:Y:S01]  /*4070*/  NOP ;  /* 0x0000000000007918 */ /* 0x000fe20000000000 */
[----:B-1----:R-:W1:Y:S01]  /*4080*/  LDTM.x8 R4, tmem[UR4+0x48] ;  /* 0x00004804000479ee */ /* 0x002e6200081c0000 */
[----:B------:R-:W-:Y:S02]  /*4090*/  F2FP.BF16.F32.PACK_AB R12, R13, R12 ;  /* 0x0000000c0d0c723e */ /* 0x000fe400000010ff */
[----:B------:R-:W-:Y:S02]  /*40a0*/  F2FP.BF16.F32.PACK_AB R13, R15, R14 ;  /* 0x0000000e0f0d723e */ /* 0x000fe400000010ff */
[----:B------:R-:W-:Y:S02]  /*40b0*/  F2FP.BF16.F32.PACK_AB R14, R17, R16 ;  /* 0x00000010110e723e */ /* 0x000fe400000010ff */
[----:B------:R-:W-:-:S02]  /*40c0*/  F2FP.BF16.F32.PACK_AB R15, R19, R18 ;  /* 0x00000012130f723e */ /* 0x000fc400000010ff */
[CC--:B------:R-:W-:Y:S02]  /*40d0*/  IADD3 R16, PT, PT, R2.reuse, R39.reuse, R33 ;  /* 0x0000002702107210 */ /* 0x0c0fe40007ffe021 */
[----:B-1----:R-:W-:Y:S02]  /*40e0*/  F2FP.BF16.F32.PACK_AB R4, R5, R4 ;  /* 0x000000040504723e */ /* 0x002fe400000010ff */
[----:B------:R-:W-:Y:S01]  /*40f0*/  F2FP.BF16.F32.PACK_AB R5, R7, R6 ;  /* 0x000000060705723e */ /* 0x000fe200000010ff */
[----:B------:R1:W-:Y:S01]  /*4100*/  STS.128 [R16], R12 ;  /* 0x0000000c10007388 */ /* 0x0003e20000000c00 */
[----:B------:R-:W-:Y:S01]  /*4110*/  F2FP.BF16.F32.PACK_AB R6, R9, R8 ;  /* 0x000000080906723e */ /* 0x000fe200000010ff */
[----:B------:R-:W-:Y:S01]  /*4120*/  NOP ;  /* 0x0000000000007918 */ /* 0x000fe20000000000 */
[----:B------:R-:W-:Y:S02]  /*4130*/  F2FP.BF16.F32.PACK_AB R7, R11, R10 ;  /* 0x0000000a0b07723e */ /* 0x000fe400000010ff */
[----:B------:R-:W-:-:S05]  /*4140*/  IADD3 R8, PT, PT, R2, R39, R32 ;  /* 0x0000002702087210 */ /* 0x000fca0007ffe020 */
[----:B------:R2:W-:Y:S01]  /*4150*/  STS.128 [R8], R4 ;  /* 0x0000000408007388 */ /* 0x0005e20000000c00 */
[----:B-1----:R-:W2:Y:S01]  /*4160*/  LDTM.x8 R12, tmem[UR5+0x50] ;  /* 0x00005005000c79ee */ /* 0x002ea200081c0000 */
[----:B------:R-:W-:Y:S01]  /*4170*/  NOP ;  /* 0x0000000000007918 */ /* 0x000fe20000000000 */
[----:B--2---:R-:W1:Y:S01]  /*4180*/  LDTM.x8 R4, tmem[UR4+0x58] ;  /* 0x00005804000479ee */ /* 0x004e6200081c0000 */
        /* <DEDUP_REMOVED lines=36> */
[----:B-1----:R-:W-:Y:S02]  /*43d0*/  F2FP.BF16.F32.PACK_AB R4, R5, R4 ;  /* 0x000000040504723e */ /* 0x002fe400000010ff */
[----:B------:R-:W-:Y:S02]  /*43e0*/  F2FP.BF16.F32.PACK_AB R5, R7, R6 ;  /* 0x000000060705723e */ /* 0x000fe400000010ff */
[----:B------:R-:W-:Y:S02]  /*43f0*/  F2FP.BF16.F32.PACK_AB R6, R9, R8 ;  /* 0x000000080906723e */ /* 0x000fe400000010ff */
[CC--:B------:R-:W-:Y:S02]  /*4400*/  IADD3 R8, PT, PT, R2.reuse, R39.reuse, R27 ;  /* 0x0000002702087210 */ /* 0x0c0fe40007ffe01b */
[----:B------:R-:W-:Y:S02]  /*4410*/  F2FP.BF16.F32.PACK_AB R7, R11, R10 ;  /* 0x0000000a0b07723e */ /* 0x000fe400000010ff */
[----:B------:R-:W-:Y:S01]  /*4420*/  IADD3 R39, PT, PT, R2, R39, R26 ;  /* 0x0000002702277210 */ /* 0x000fe20007ffe01a */
[----:B------:R1:W-:Y:S01]  /*4430*/  STS.128 [R8], R40 ;  /* 0x0000002808007388 */ /* 0x0003e20000000c00 */
[----:B------:R-:W-:-:S03]  /*4440*/  NOP ;  /* 0x0000000000007918 */ /* 0x000fc60000000000 */
[----:B------:R1:W-:Y:S01]  /*4450*/  STS.128 [R39], R4 ;  /* 0x0000000427007388 */ /* 0x0003e20000000c00 */
[----:B------:R2:W-:Y:S06]  /*4460*/  MEMBAR.ALL.CTA ;  /* 0x0000000000007992 */ /* 0x0005ec0000008000 */
[----:B--2---:R-:W2:Y:S02]  /*4470*/  FENCE.VIEW.ASYNC.S ;  /* 0x00000000000073c6 */ /* 0x004ea40000000000 */
[----:B--2---:R-:W-:Y:S06]  /*4480*/  BAR.SYNC.DEFER_BLOCKING 0x8, 0x80 ;  /* 0x0202000000007b1d */ /* 0x004fec0000010000 */
[----:B------:R-:W-:Y:S05]  /*4490*/  @P1 BRA `(.L_x_49) ;  /* 0x0000000000401947 */ /* 0x000fea0003800000 */
[----:B------:R-:W-:Y:S01]  /*44a0*/  ELECT P2, URZ, PT ;  /* 0x0000000000ff782f */ /* 0x000fe20003840000 */
[----:B------:R-:W-:-:S12]  /*44b0*/  BSSY.RECONVERGENT B0, `(.L_x_50) ;  /* 0x000000d000007945 */ /* 0x000fd80003800200 */
[----:B------:R-:W-:Y:S05]  /*44c0*/  @!P2 BRA `(.L_x_51) ;  /* 0x00000000002ca947 */ /* 0x000fea0003800000 */
[----:B------:R-:W2:Y:S01]  /*44d0*/  LDCU.64 UR8, c[0x0][0x348] ;  /* 0x00006900ff0877ac */ /* 0x000ea20008000a00 */
[----:B------:R-:W-:Y:S02]  /*44e0*/  R2UR UR7, R23 ;  /* 0x00000000170772ca */ /* 0x000fe400000e0000 */
[----:B------:R-:W-:Y:S02]  /*44f0*/  R2UR UR4, R2 ;  /* 0x00000000020472ca */ /* 0x000fe400000e0000 */
[----:B------:R-:W-:Y:S02]  /*4500*/  R2UR UR5, R37 ;  /* 0x00000000250572ca */ /* 0x000fe400000e0000 */
[----:B------:R-:W-:-:S09]  /*4510*/  R2UR UR6, R38 ;  /* 0x00000000260672ca */ /* 0x000fd200000e0000 */
[----:B------:R-:W-:Y:S02]  /*4520*/  ULEA UR4, UR7, UR4, 0xe ;  /* 0x0000000407047291 */ /* 0x000fe4000f8e70ff */
[----:B--2---:R-:W-:Y:S02]  /*4530*/  UIADD3 UR8, UP0, UPT, UR8, 0x240, URZ ;  /* 0x0000024008087890 */ /* 0x004fe4000ff1e0ff */
[----:B------:R-:W-:Y:S02]  /*4540*/  UIADD3 UR5, UPT, UPT, UR5, 0x40, URZ ;  /* 0x0000004005057890 */ /* 0x000fe4000fffe0ff */
[----:B------:R-:W-:-:S09]  /*4550*/  UIADD3.X UR9, UPT, UPT, URZ, UR9, URZ, UP0, !UPT ;  /* 0x00000009ff097290 */ /* 0x000fd200087fe4ff */
[----:B------:R2:W-:Y:S02]  /*4560*/  UTMASTG.2D [UR4], [UR8] ;  /* 0x00000004080073b5 */ /* 0x0005e40008008000 */
[----:B--2---:R0:W-:Y:S02]  /*4570*/  UTMACMDFLUSH ;  /* 0x00000000000079b7 */ /* 0x0041e40000000000 */
.L_x_51:
[----:B------:R-:W-:Y:S05]  /*4580*/  BSYNC.RECONVERGENT B0 ;  /* 0x0000000000007941 */ /* 0x000fea0003800200 */
.L_x_50:
[----:B------:R-:W-:-:S04]  /*4590*/  DEPBAR.LE SB0, 0x1 ;  /* 0x000080400000791a */ /* 0x000fc80000000000 */
.L_x_49:
[----:B------:R-:W-:Y:S01]  /*45a0*/  BAR.SYNC.DEFER_BLOCKING 0x8, 0x80 ;  /* 0x0202000000007b1d */ /* 0x000fe20000010000 */
[----:B------:R-:W-:Y:S01]  /*45b0*/  R2UR UR5, R36 ;  /* 0x00000000240572ca */ /* 0x000fe200000e0000 */
[----:B-1----:R-:W-:Y:S01]  /*45c0*/  IMAD R39, R0, 0x4000, R34 ;  /* 0x0000400000277824 */ /* 0x002fe200078e0222 */
[----:B------:R-:W-:Y:S01]  /*45d0*/  R2UR UR4, R36 ;  /* 0x00000000240472ca */ /* 0x000fe200000e0000 */
[----:B------:R-:W-:-:S05]  /*45e0*/  VIADD R3, R3, 0x31870 ;  /* 0x0003187003037836 */ /* 0x000fca0000000000 */
[----:B------:R-:W-:-:S05]  /*45f0*/  PRMT R3, RZ, 0x654, R3 ;  /* 0x00000654ff037816 */ /* 0x000fca0000000003 */
[----:B------:R-:W1:Y:S01]  /*4600*/  LDTM.x8 R12, tmem[UR5+0x80] ;  /* 0x00008005000c79ee */ /* 0x000e6200081c0000 */
[----:B------:R-:W-:Y:S01]  /*4610*/  NOP ;  /* 0x0000000000007918 */ /* 0x000fe20000000000 */
[----:B-1----:R-:W1:Y:S01]  /*4620*/  LDTM.x8 R4, tmem[UR4+0x88] ;  /* 0x00008804000479ee */ /* 0x002e6200081c0000 */
[----:B------:R-:W-:Y:S02]  /*4630*/  F2FP.BF16.F32.PACK_AB R12, R13, R12 ;  /* 0x0000000c0d0c723e */ /* 0x000fe400000010ff */
[----:B------:R-:W-:Y:S02]  /*4640*/  F2FP.BF16.F32.PACK_AB R13, R15, R14 ;  /* 0x0000000e0f0d723e */ /* 0x000fe400000010ff */
[----:B------:R-:W-:Y:S02]  /*4650*/  F2FP.BF16.F32.PACK_AB R14, R17, R16 ;  /* 0x00000010110e723e */ /* 0x000fe400000010ff */
[----:B------:R-:W-:Y:S02]  /*4660*/  F2FP.BF16.F32.PACK_AB R15, R19, R18 ;  /* 0x00000012130f723e */ /* 0x000fe400000010ff */
[----:B------:R-:W-:-:S02]  /*4670*/  IADD3 R16, PT, PT, R2, R39, R33 ;  /* 0x0000002702107210 */ /* 0x000fc40007ffe021 */
        /* <DEDUP_REMOVED lines=56> */
[----:B------:R-:W-:Y:S01]  /*4a00*/  NOP ;  /* 0x0000000000007918 */ /* 0x000fe20000000000 */
[----:B------:R1:W-:Y:S01]  /*4a10*/  SYNCS.ARRIVE.TRANS64.RED.A1T0 RZ, [R3+URZ], RZ ;  /* 0x000000ff03ff79a7 */ /* 0x0003e200081004ff */
        /* <DEDUP_REMOVED lines=18> */
.L_x_53:
[----:B------:R-:W-:Y:S05]  /*4b40*/  BSYNC.RECONVERGENT B0 ;  /* 0x0000000000007941 */ /* 0x000fea0003800200 */
.L_x_52:
[----:B------:R-:W-:Y:S02]  /*4b50*/  IADD3 R25, PT, PT, R25, 0x8c, RZ ;  /* 0x0000008c19197810 */ /* 0x000fe40007ffe0ff */
[----:B------:R-:W-:Y:S01]  /*4b60*/  IADD3 R35, PT, PT, R35, 0x8c, RZ ;  /* 0x0000008c23237810 */ /* 0x000fe20007ffe0ff */
[----:B------:R-:W-:Y:S06]  /*4b70*/  @P0 BRA `(.L_x_54) ;  /* 0xffffffe800f00947 */ /* 0x000fec000383ffff */
.L_x_43:
[----:B------:R-:W-:-:S13]  /*4b80*/  ISETP.NE.AND P0, PT, R21, 0x3, PT ;  /* 0x000000031500780c */ /* 0x000fda0003f05270 */
[----:B------:R-:W-:Y:S05]  /*4b90*/  @P0 EXIT ;  /* 0x000000000000094d */ /* 0x000fea0003800000 */
[----:B------:R-:W-:Y:S05]  /*4ba0*/  WARPSYNC.ALL ;  /* 0x0000000000007948 */ /* 0x000fea0003800000 */
[----:B------:R-:W-:Y:S01]  /*4bb0*/  NOP ;  /* 0x0000000000007918 */ /* 0x000fe20000000000 */
[----:B------:R-:W2:Y:S01]  /*4bc0*/  S2UR UR5, SR_CgaCtaId ;  /* 0x00000000000579c3 */ /* 0x000ea20000008800 */
[----:B------:R-:W-:Y:S02]  /*4bd0*/  UMOV UR4, 0x50 ;  /* 0x0000005000047882 */ /* 0x000fe40000000000 */
[----:B--2---:R-:W-:-:S09]  /*4be0*/  ULEA UR5, UR5, UR4, 0x18 ;  /* 0x0000000405057291 */ /* 0x004fd2000f8ec0ff */
[----:B------:R-:W2:Y:S02]  /*4bf0*/  LDS R2, [UR5] ;  /* 0x00000005ff027984 */ /* 0x000ea40008000800 */
[----:B--2---:R-:W-:-:S04]  /*4c00*/  LOP3.LUT R0, R2, 0xffff, RZ, 0xc0, !PT ;  /* 0x0000ffff02007812 */ /* 0x004fc800078ec0ff */
[----:B------:R-:W-:-:S13]  /*4c10*/  ISETP.NE.AND P0, PT, R0, 0xffff, PT ;  /* 0x0000ffff0000780c */ /* 0x000fda0003f05270 */
[----:B------:R-:W-:Y:S05]  /*4c20*/  @P0 BRA `(.L_x_55) ;  /* 0x0000000000480947 */ /* 0x000fea0003800000 */
[----:B------:R-:W-:-:S04]  /*4c30*/  SHF.R.U32.HI R0, RZ, 0x10, R2 ;  /* 0x00000010ff007819 */ /* 0x000fc80000011602 */
[----:B------:R-:W-:-:S04]  /*4c40*/  LOP3.LUT R0, R0, 0x1, RZ, 0xc0, !PT ;  /* 0x0000000100007812 */ /* 0x000fc800078ec0ff */
[----:B------:R-:W-:-:S13]  /*4c50*/  ISETP.NE.AND P0, PT, R0, 0x1, PT ;  /* 0x000000010000780c */ /* 0x000fda0003f05270 */
[----:B------:R-:W-:Y:S05]  /*4c60*/  @P0 BRA `(.L_x_56) ;  /* 0x00000000002c0947 */ /* 0x000fea0003800000 */
[----:B------:R-:W2:Y:S01]  /*4c70*/  S2R R0, SR_LANEID ;  /* 0x0000000000007919 */ /* 0x000ea20000000000 */
[----:B------:R-:W-:Y:S01]  /*4c80*/  IMAD.MOV.U32 R2, RZ, RZ, -0x20000 ;  /* 0xfffe0000ff027424 */ /* 0x000fe200078e00ff */
[----:B------:R-:W-:Y:S02]  /*4c90*/  VOTEU.ANY UR6, UPT, PT ;  /* 0x0000000000067886 */ /* 0x000fe400038e0100 */
[----:B------:R-:W-:Y:S01]  /*4ca0*/  UFLO.U32 UR6, UR6 ;  /* 0x00000006000672bd */ /* 0x000fe200080e0000 */
[----:B------:R-:W3:Y:S05]  /*4cb0*/  REDUX UR4, R2 ;  /* 0x00000000020473c4 */ /* 0x000eea0000000000 */
[----:B--2---:R-:W-:-:S02]  /*4cc0*/  ISETP.EQ.U32.AND P0, PT, R0, UR6, PT ;  /* 0x0000000600007c0c */ /* 0x004fc4000bf02070 */
[----:B---3--:R-:W-:Y:S01]  /*4cd0*/  MOV R0, UR4 ;  /* 0x0000000400007c02 */ /* 0x008fe20008000f00 */
[----:B------:R-:W-:-:S05]  /*4ce0*/  UMOV UR4, 0xfffe0000 ;  /* 0xfffe000000047882 */ /* 0x000fca0000000000 */
[----:B------:R2:W-:Y:S05]  /*4cf0*/  UTCATOMSWS.AND URZ, UR4 ;  /* 0x0000000400ff79e3 */ /* 0x0005ea0008000000 */
[----:B------:R2:W-:Y:S01]  /*4d00*/  @P0 ATOMS.AND RZ, [UR5], R0 ;  /* 0x00000000ffff098c */ /* 0x0005e2000a800005 */
[----:B------:R-:W-:Y:S05]  /*4d10*/  BRA `(.L_x_57) ;  /* 0x0000000000147947 */ /* 0x000fea0003800000 */
.L_x_56:
[----:B------:R-:W-:Y:S02]  /*4d20*/  MOV R2, 0x4d40 ;  /* 0x00004d4000027802 */ /* 0x000fe40000000f00 */
[----:B-1----:R-:W-:Y:S05]  /*4d30*/  CALL.REL.NOINC `($__internal_0_$__cuda_sm10x_tcgen05_guardrail_trap_col_being_dealloced_not_returned_by_alloc) ;  /* 0x00000008001c7944 */ /* 0x002fea0003c00000 */
[----:B------:R-:W-:Y:S05]  /*4d40*/  BRA `(.L_x_57) ;  /* 0x0000000000087947 */ /* 0x000fea0003800000 */
.L_x_55:
[----:B------:R-:W-:Y:S02]  /*4d50*/  MOV R2, 0x4d70 ;  /* 0x00004d7000027802 */ /* 0x000fe40000000f00 */
[----:B-1----:R-:W-:Y:S05]  /*4d60*/  CALL.REL.NOINC `($__internal_2_$__cuda_sm10x_tcgen05_guardrail_trap_unallocated_columns_being_dealloced) ;  /* 0x0000000800287944 */ /* 0x002fea0003c00000 */
.L_x_57:
[----:B------:R-:W-:Y:S01]  /*4d70*/  NOP ;  /* 0x0000000000007918 */ /* 0x000fe20000000000 */
[----:B--2---:R-:W-:Y:S05]  /*4d80*/  EXIT ;  /* 0x000000000000794d */ /* 0x004fea0003800000 */
.L_x_14:
[----:B------:R-:W-:-:S07]  /*4d90*/  MOV R5, R4 ;  /* 0x0000000400057202 */ /* 0x000fce0000000f00 */
.L_x_58:
[----:B-1----:R1:W2:Y:S02]  /*4da0*/  SYNCS.PHASECHK.TRANS64.TRYWAIT P0, [R2+URZ+0x31800], R5 ;  /* 0x03180005020075a7 */ /* 0x0022a400080011ff */
[----:B--2---:R-:W-:Y:S05]  /*4db0*/  @!P0 NANOSLEEP.SYNCS 0x989680 ;  /* 0x009896800000895d */ /* 0x004fea0003900000 */
[----:B------:R-:W2:Y:S02]  /*4dc0*/  @!P0 SYNCS.PHASECHK.TRANS64 P0, [R2+URZ+0x31800], R5 ;  /* 0x03180005020085a7 */ /* 0x000ea400080010ff */
[----:B--2---:R-:W-:Y:S05]  /*4dd0*/  @!P0 BRA `(.L_x_58) ;  /* 0xfffffffc00f08947 */ /* 0x004fea000383ffff */
[----:B------:R-:W-:Y:S05]  /*4de0*/  BRA `(.L_x_59) ;  /* 0xffffffbc00187947 */ /* 0x000fea000383ffff */
.L_x_18:
[----:B------:R-:W-:Y:S02]  /*4df0*/  MOV R10, UR10 ;  /* 0x0000000a000a7c02 */ /* 0x000fe40008000f00 */
[----:B------:R-:W-:Y:S02]  /*4e00*/  MOV R11, UR10 ;  /* 0x0000000a000b7c02 */ /* 0x000fe40008000f00 */
[----:B------:R-:W-:-:S07]  /*4e10*/  MOV R0, UR9 ;  /* 0x0000000900007c02 */ /* 0x000fce0008000f00 */
.L_x_60:
[----:B-1----:R1:W2:Y:S02]  /*4e20*/  SYNCS.PHASECHK.TRANS64.TRYWAIT P0, [R0+URZ+0x31870], R11 ;  /* 0x0318700b000075a7 */ /* 0x0022a400080011ff */
[----:B--2---:R-:W-:Y:S05]  /*4e30*/  @!P0 NANOSLEEP.SYNCS 0x989680 ;  /* 0x009896800000895d */ /* 0x004fea0003900000 */
[----:B------:R-:W2:Y:S02]  /*4e40*/  @!P0 SYNCS.PHASECHK.TRANS64 P0, [R0+URZ+0x31870], R11 ;  /* 0x0318700b000085a7 */ /* 0x000ea400080010ff */
[----:B--2---:R-:W-:Y:S05]  /*4e50*/  @!P0 BRA `(.L_x_60) ;  /* 0xfffffffc00f08947 */ /* 0x004fea000383ffff */
[----:B------:R-:W-:Y:S05]  /*4e60*/  BRA `(.L_x_61) ;  /* 0xffffffc000ac7947 */ /* 0x000fea000383ffff */
.L_x_19:
[----:B------:R-:W-:Y:S02]  /*4e70*/  MOV R2, UR13 ;  /* 0x0000000d00027c02 */ /* 0x000fe40008000f00 */
[----:B------:R-:W-:Y:S07]  /*4e80*/  MOV R10, R11 ;  /* 0x0000000b000a7202 */ /* 0x000fee0000000f00 */
.L_x_62:
[----:B-1----:R1:W2:Y:S02]  /*4e90*/  SYNCS.PHASECHK.TRANS64.TRYWAIT P0, [R2+URZ+0x31840], R11 ;  /* 0x0318400b020075a7 */ /* 0x0022a400080011ff */
[----:B--2---:R-:W-:Y:S05]  /*4ea0*/  @!P0 NANOSLEEP.SYNCS 0x989680 ;  /* 0x009896800000895d */ /* 0x004fea0003900000 */
[----:B------:R-:W2:Y:S02]  /*4eb0*/  @!P0 SYNCS.PHASECHK.TRANS64 P0, [R2+URZ+0x31840], R11 ;  /* 0x0318400b020085a7 */ /* 0x000ea400080010ff */
[----:B--2---:R-:W-:Y:S05]  /*4ec0*/  @!P0 BRA `(.L_x_62) ;  /* 0xfffffffc00f08947 */ /* 0x004fea000383ffff */
[----:B------:R-:W-:Y:S05]  /*4ed0*/  BRA `(.L_x_63) ;  /* 0xffffffc000b87947 */ /* 0x000fea000383ffff */
.L_x_21:
[----:B------:R-:W-:Y:S02]  /*4ee0*/  MOV R2, UR9 ;  /* 0x0000000900027c02 */ /* 0x000fe40008000f00 */
[----:B------:R-:W-:Y:S07]  /*4ef0*/  MOV R10, R11 ;  /* 0x0000000b000a7202 */ /* 0x000fee0000000f00 */
.L_x_64:
[----:B-1----:R1:W2:Y:S02]  /*4f00*/  SYNCS.PHASECHK.TRANS64.TRYWAIT P0, [R2+URZ+0x31840], R11 ;  /* 0x0318400b020075a7 */ /* 0x0022a400080011ff */
[----:B--2---:R-:W-:Y:S05]  /*4f10*/  @!P0 NANOSLEEP.SYNCS 0x989680 ;  /* 0x009896800000895d */ /* 0x004fea0003900000 */
[----:B------:R-:W2:Y:S02]  /*4f20*/  @!P0 SYNCS.PHASECHK.TRANS64 P0, [R2+URZ+0x31840], R11 ;  /* 0x0318400b020085a7 */ /* 0x000ea400080010ff */
[----:B--2---:R-:W-:Y:S05]  /*4f30*/  @!P0 BRA `(.L_x_64) ;  /* 0xfffffffc00f08947 */ /* 0x004fea000383ffff */
[----:B------:R-:W-:Y:S05]  /*4f40*/  BRA `(.L_x_65) ;  /* 0xffffffc400907947 */ /* 0x000fea000383ffff */
.L_x_25:
[----:B------:R-:W-:Y:S01]  /*4f50*/  HFMA2 R12, -RZ, RZ, -0.0 , 0 ;  /* 0x80000000ff0c7431 */ /* 0x000fe200000001ff */
[----:B-1----:R-:W-:Y:S04]  /*4f60*/  MOV R13, 0x80000000 ;  /* 0x80000000000d7802 */ /* 0x002fe80000000f00 */
[----:B------:R1:W2:Y:S03]  /*4f70*/  SYNCS.PHASECHK.TRANS64.TRYWAIT P0, [R6+URZ+0x31820], R13 ;  /* 0x0318200d060075a7 */ /* 0x0002a600080011ff */
[----:B--2---:R-:W-:Y:S05]  /*4f80*/  @!P0 NANOSLEEP.SYNCS 0x989680 ;  /* 0x009896800000895d */ /* 0x004fea0003900000 */
[----:B------:R-:W2:Y:S02]  /*4f90*/  @!P0 SYNCS.PHASECHK.TRANS64 P0, [R6+URZ+0x31820], R13 ;  /* 0x0318200d060085a7 */ /* 0x000ea400080010ff */
[----:B--2---:R-:W-:Y:S05]  /*4fa0*/  @!P0 BRA `(.L_x_25) ;  /* 0xfffffffc00e88947 */ /* 0x004fea000383ffff */
[----:B------:R-:W-:Y:S05]  /*4fb0*/  BRA `(.L_x_66) ;  /* 0xffffffcc00047947 */ /* 0x000fea000383ffff */
.L_x_26:
[----:B------:R-:W-:Y:S01]  /*4fc0*/  HFMA2 R24, -RZ, RZ, -0.0 , 0 ;  /* 0x80000000ff187431 */ /* 0x000fe200000001ff */
[----:B-1----:R-:W-:Y:S04]  /*4fd0*/  MOV R25, 0x80000000 ;  /* 0x8000000000197802 */ /* 0x002fe80000000f00 */
[----:B------:R1:W2:Y:S03]  /*4fe0*/  SYNCS.PHASECHK.TRANS64.TRYWAIT P0, [R6+URZ+0x31828], R25 ;  /* 0x03182819060075a7 */ /* 0x0002a600080011ff */
[----:B--2---:R-:W-:Y:S05]  /*4ff0*/  @!P0 NANOSLEEP.SYNCS 0x989680 ;  /* 0x009896800000895d */ /* 0x004fea0003900000 */
[----:B------:R-:W2:Y:S02]  /*5000*/  @!P0 SYNCS.PHASECHK.TRANS64 P0, [R6+URZ+0x31828], R25 ;  /* 0x03182819060085a7 */ /* 0x000ea400080010ff */
[----:B--2---:R-:W-:Y:S05]  /*5010*/  @!P0 BRA `(.L_x_26) ;  /* 0xfffffffc00e88947 */ /* 0x004fea000383ffff */
[----:B------:R-:W-:Y:S05]  /*5020*/  BRA `(.L_x_67) ;  /* 0xffffffcc00e47947 */ /* 0x000fea000383ffff */
.L_x_27:
[----:B------:R-:W-:Y:S01]  /*5030*/  HFMA2 R42, -RZ, RZ, -0.0 , 0 ;  /* 0x80000000ff2a7431 */ /* 0x000fe200000001ff */
[----:B-1----:R-:W-:Y:S04]  /*5040*/  MOV R43, 0x80000000 ;  /* 0x80000000002b7802 */ /* 0x002fe80000000f00 */
[----:B------:R1:W2:Y:S03]  /*5050*/  SYNCS.PHASECHK.TRANS64.TRYWAIT P0, [R6+URZ+0x31830], R43 ;  /* 0x0318302b060075a7 */ /* 0x0002a600080011ff */
[----:B--2---:R-:W-:Y:S05]  /*5060*/  @!P0 NANOSLEEP.SYNCS 0x989680 ;  /* 0x009896800000895d */ /* 0x004fea0003900000 */
[----:B------:R-:W2:Y:S02]  /*5070*/  @!P0 SYNCS.PHASECHK.TRANS64 P0, [R6+URZ+0x31830], R43 ;  /* 0x0318302b060085a7 */ /* 0x000ea400080010ff */
[----:B--2---:R-:W-:Y:S05]  /*5080*/  @!P0 BRA `(.L_x_27) ;  /* 0xfffffffc00e88947 */ /* 0x004fea000383ffff */
[----:B------:R-:W-:Y:S05]  /*5090*/  BRA `(.L_x_68) ;  /* 0xffffffd000247947 */ /* 0x000fea000383ffff */
.L_x_28:
[----:B------:R-:W-:Y:S01]  /*50a0*/  HFMA2 R42, -RZ, RZ, -0.0 , 0 ;  /* 0x80000000ff2a7431 */ /* 0x000fe200000001ff */
[----:B-1----:R-:W-:Y:S04]  /*50b0*/  MOV R43, 0x80000000 ;  /* 0x80000000002b7802 */ /* 0x002fe80000000f00 */
[----:B------:R1:W2:Y:S03]  /*50c0*/  SYNCS.PHASECHK.TRANS64.TRYWAIT P0, [R6+URZ+0x31838], R43 ;  /* 0x0318382b060075a7 */ /* 0x0002a600080011ff */
[----:B--2---:R-:W-:Y:S05]  /*50d0*/  @!P0 NANOSLEEP.SYNCS 0x989680 ;  /* 0x009896800000895d */ /* 0x004fea0003900000 */
[----:B------:R-:W2:Y:S02]  /*50e0*/  @!P0 SYNCS.PHASECHK.TRANS64 P0, [R6+URZ+0x31838], R43 ;  /* 0x0318382b060085a7 */ /* 0x000ea400080010ff */
[----:B--2---:R-:W-:Y:S05]  /*50f0*/  @!P0 BRA `(.L_x_28) ;  /* 0xfffffffc00e88947 */ /* 0x004fea000383ffff */
[----:B------:R-:W-:Y:S05]  /*5100*/  BRA `(.L_x_69) ;  /* 0xffffffd000607947 */ /* 0x000fea000383ffff */
.L_x_29:
[----:B--2---:R2:W3:Y:S02]  /*5110*/  SYNCS.PHASECHK.TRANS64.TRYWAIT P0, [R6+URZ+0x31820], RZ ;  /* 0x031820ff060075a7 */ /* 0x0044e400080011ff */
[----:B---3--:R-:W-:Y:S05]  /*5120*/  @!P0 NANOSLEEP.SYNCS 0x989680 ;  /* 0x009896800000895d */ /* 0x008fea0003900000 */
[----:B------:R-:W3:Y:S02]  /*5130*/  @!P0 SYNCS.PHASECHK.TRANS64 P0, [R6+URZ+0x31820], RZ ;  /* 0x031820ff060085a7 */ /* 0x000ee400080010ff */
[----:B---3--:R-:W-:Y:S05]  /*5140*/  @!P0 BRA `(.L_x_29) ;  /* 0xfffffffc00f08947 */ /* 0x008fea000383ffff */
[----:B------:R-:W-:Y:S05]  /*5150*/  BRA `(.L_x_70) ;  /* 0xffffffd000987947 */ /* 0x000fea000383ffff */
.L_x_30:
[----:B---3--:R3:W4:Y:S02]  /*5160*/  SYNCS.PHASECHK.TRANS64.TRYWAIT P0, [R6+URZ+0x31828], RZ ;  /* 0x031828ff060075a7 */ /* 0x00872400080011ff */
[----:B----4-:R-:W-:Y:S05]  /*5170*/  @!P0 NANOSLEEP.SYNCS 0x989680 ;  /* 0x009896800000895d */ /* 0x010fea0003900000 */
[----:B------:R-:W4:Y:S02]  /*5180*/  @!P0 SYNCS.PHASECHK.TRANS64 P0, [R6+URZ+0x31828], RZ ;  /* 0x031828ff060085a7 */ /* 0x000f2400080010ff */
[----:B----4-:R-:W-:Y:S05]  /*5190*/  @!P0 BRA `(.L_x_30) ;  /* 0xfffffffc00f08947 */ /* 0x010fea000383ffff */
[----:B------:R-:W-:Y:S05]  /*51a0*/  BRA `(.L_x_71) ;  /* 0xffffffd4000c7947 */ /* 0x000fea000383ffff */
.L_x_31:
[----:B----4-:R4:W1:Y:S02]  /*51b0*/  SYNCS.PHASECHK.TRANS64.TRYWAIT P0, [R6+URZ+0x31830], RZ ;  /* 0x031830ff060075a7 */ /* 0x01086400080011ff */
[----:B-1----:R-:W-:Y:S05]  /*51c0*/  @!P0 NANOSLEEP.SYNCS 0x989680 ;  /* 0x009896800000895d */ /* 0x002fea0003900000 */
[----:B------:R-:W1:Y:S02]  /*51d0*/  @!P0 SYNCS.PHASECHK.TRANS64 P0, [R6+URZ+0x31830], RZ ;  /* 0x031830ff060085a7 */ /* 0x000e6400080010ff */
[----:B-1----:R-:W-:Y:S05]  /*51e0*/  @!P0 BRA `(.L_x_31) ;  /* 0xfffffffc00f08947 */ /* 0x002fea000383ffff */
[----:B------:R-:W-:Y:S05]  /*51f0*/  BRA `(.L_x_72) ;  /* 0xffffffd400447947 */ /* 0x000fea000383ffff */
.L_x_32:
[----:B-1----:R1:W2:Y:S02]  /*5200*/  SYNCS.PHASECHK.TRANS64.TRYWAIT P0, [R6+URZ+0x31838], RZ ;  /* 0x031838ff060075a7 */ /* 0x0022a400080011ff */
[----:B--2---:R-:W-:Y:S05]  /*5210*/  @!P0 NANOSLEEP.SYNCS 0x989680 ;  /* 0x009896800000895d */ /* 0x004fea0003900000 */
[----:B------:R-:W2:Y:S02]  /*5220*/  @!P0 SYNCS.PHASECHK.TRANS64 P0, [R6+URZ+0x31838], RZ ;  /* 0x031838ff060085a7 */ /* 0x000ea400080010ff */
[----:B--2---:R-:W-:Y:S05]  /*5230*/  @!P0 BRA `(.L_x_32) ;  /* 0xfffffffc00f08947 */ /* 0x004fea000383ffff */
[----:B------:R-:W-:Y:S05]  /*5240*/  BRA `(.L_x_73) ;  /* 0xffffffd4007c7947 */ /* 0x000fea000383ffff */
.L_x_33:
[----:B------:R-:W-:Y:S01]  /*5250*/  HFMA2 R42, -RZ, RZ, -0.0 , 0 ;  /* 0x80000000ff2a7431 */ /* 0x000fe200000001ff */
[----:B-1----:R-:W-:Y:S04]  /*5260*/  MOV R43, 0x80000000 ;  /* 0x80000000002b7802 */ /* 0x002fe80000000f00 */
[----:B------:R1:W2:Y:S03]  /*5270*/  SYNCS.PHASECHK.TRANS64.TRYWAIT P0, [R6+URZ+0x31820], R43 ;  /* 0x0318202b060075a7 */ /* 0x0002a600080011ff */
[----:B--2---:R-:W-:Y:S05]  /*5280*/  @!P0 NANOSLEEP.SYNCS 0x989680 ;  /* 0x009896800000895d */ /* 0x004fea0003900000 */
[----:B------:R-:W2:Y:S02]  /*5290*/  @!P0 SYNCS.PHASECHK.TRANS64 P0, [R6+URZ+0x31820], R43 ;  /* 0x0318202b060085a7 */ /* 0x000ea400080010ff */
[----:B--2---:R-:W-:Y:S05]  /*52a0*/  @!P0 BRA `(.L_x_33) ;  /* 0xfffffffc00e88947 */ /* 0x004fea000383ffff */
[----:B------:R-:W-:Y:S05]  /*52b0*/  BRA `(.L_x_74) ;  /* 0xffffffd400ac7947 */ /* 0x000fea000383ffff */
.L_x_34:
[----:B------:R-:W-:Y:S01]  /*52c0*/  HFMA2 R42, -RZ, RZ, -0.0 , 0 ;  /* 0x80000000ff2a7431 */ /* 0x000fe200000001ff */
[----:B-1----:R-:W-:Y:S04]  /*52d0*/  MOV R43, 0x80000000 ;  /* 0x80000000002b7802 */ /* 0x002fe80000000f00 */
[----:B------:R1:W2:Y:S03]  /*52e0*/  SYNCS.PHASECHK.TRANS64.TRYWAIT P0, [R6+URZ+0x31828], R43 ;  /* 0x0318282b060075a7 */ /* 0x0002a600080011ff */
[----:B--2---:R-:W-:Y:S05]  /*52f0*/  @!P0 NANOSLEEP.SYNCS 0x989680 ;  /* 0x009896800000895d */ /* 0x004fea0003900000 */
[----:B------:R-:W2:Y:S02]  /*5300*/  @!P0 SYNCS.PHASECHK.TRANS64 P0, [R6+URZ+0x31828], R43 ;  /* 0x0318282b060085a7 */ /* 0x000ea400080010ff */
[----:B--2---:R-:W-:Y:S05]  /*5310*/  @!P0 BRA `(.L_x_34) ;  /* 0xfffffffc00e88947 */ /* 0x004fea000383ffff */
[----:B------:R-:W-:Y:S05]  /*5320*/  BRA `(.L_x_75) ;  /* 0xffffffd800187947 */ /* 0x000fea000383ffff */
.L_x_35:
[----:B------:R-:W-:Y:S01]  /*5330*/  HFMA2 R42, -RZ, RZ, -0.0 , 0 ;  /* 0x80000000ff2a7431 */ /* 0x000fe200000001ff */
[----:B-1----:R-:W-:Y:S04]  /*5340*/  MOV R43, 0x80000000 ;  /* 0x80000000002b7802 */ /* 0x002fe80000000f00 */
[----:B------:R1:W2:Y:S03]  /*5350*/  SYNCS.PHASECHK.TRANS64.TRYWAIT P0, [R6+URZ+0x31830], R43 ;  /* 0x0318302b060075a7 */ /* 0x0002a600080011ff */
[----:B--2---:R-:W-:Y:S05]  /*5360*/  @!P0 NANOSLEEP.SYNCS 0x989680 ;  /* 0x009896800000895d */ /* 0x004fea0003900000 */
[----:B------:R-:W2:Y:S02]  /*5370*/  @!P0 SYNCS.PHASECHK.TRANS64 P0, [R6+URZ+0x31830], R43 ;  /* 0x0318302b060085a7 */ /* 0x000ea400080010ff */
[----:B--2---:R-:W-:Y:S05]  /*5380*/  @!P0 BRA `(.L_x_35) ;  /* 0xfffffffc00e88947 */ /* 0x004fea000383ffff */
[----:B------:R-:W-:Y:S05]  /*5390*/  BRA `(.L_x_76) ;  /* 0xffffffd800487947 */ /* 0x000fea000383ffff */
.L_x_36:
[----:B------:R-:W-:Y:S01]  /*53a0*/  HFMA2 R42, -RZ, RZ, -0.0 , 0 ;  /* 0x80000000ff2a7431 */ /* 0x000fe200000001ff */
[----:B-1----:R-:W-:Y:S04]  /*53b0*/  MOV R43, 0x80000000 ;  /* 0x80000000002b7802 */ /* 0x002fe80000000f00 */
[----:B------:R1:W2:Y:S03]  /*53c0*/  SYNCS.PHASECHK.TRANS64.TRYWAIT P0, [R6+URZ+0x31838], R43 ;  /* 0x0318382b060075a7 */ /* 0x0002a600080011ff */
[----:B--2---:R-:W-:Y:S05]  /*53d0*/  @!P0 NANOSLEEP.SYNCS 0x989680 ;  /* 0x009896800000895d */ /* 0x004fea0003900000 */
[----:B------:R-:W2:Y:S02]  /*53e0*/  @!P0 SYNCS.PHASECHK.TRANS64 P0, [R6+URZ+0x31838], R43 ;  /* 0x0318382b060085a7 */ /* 0x000ea400080010ff */
[----:B--2---:R-:W-:Y:S05]  /*53f0*/  @!P0 BRA `(.L_x_36) ;  /* 0xfffffffc00e88947 */ /* 0x004fea000383ffff */
[----:B------:R-:W-:Y:S05]  /*5400*/  BRA `(.L_x_77) ;  /* 0xffffffd800787947 */ /* 0x000fea000383ffff */
.L_x_37:
[----:B-1----:R1:W2:Y:S02]  /*5410*/  SYNCS.PHASECHK.TRANS64.TRYWAIT P0, [R6+URZ+0x31820], RZ ;  /* 0x031820ff060075a7 */ /* 0x0022a400080011ff */
[----:B--2---:R-:W-:Y:S05]  /*5420*/  @!P0 NANOSLEEP.SYNCS 0x989680 ;  /* 0x009896800000895d */ /* 0x004fea0003900000 */
[----:B------:R-:W2:Y:S02]  /*5430*/  @!P0 SYNCS.PHASECHK.TRANS64 P0, [R6+URZ+0x31820], RZ ;  /* 0x031820ff060085a7 */ /* 0x000ea400080010ff */
[----:B--2---:R-:W-:Y:S05]  /*5440*/  @!P0 BRA `(.L_x_37) ;  /* 0xfffffffc00f08947 */ /* 0x004fea000383ffff */
[----:B------:R-:W-:Y:S05]  /*5450*/  BRA `(.L_x_78) ;  /* 0xffffffd800b07947 */ /* 0x000fea000383ffff */
.L_x_38:
[----:B-1----:R1:W2:Y:S02]  /*5460*/  SYNCS.PHASECHK.TRANS64.TRYWAIT P0, [R6+URZ+0x31828], RZ ;  /* 0x031828ff060075a7 */ /* 0x0022a400080011ff */
[----:B--2---:R-:W-:Y:S05]  /*5470*/  @!P0 NANOSLEEP.SYNCS 0x989680 ;  /* 0x009896800000895d */ /* 0x004fea0003900000 */
[----:B------:R-:W2:Y:S02]  /*5480*/  @!P0 SYNCS.PHASECHK.TRANS64 P0, [R6+URZ+0x31828], RZ ;  /* 0x031828ff060085a7 */ /* 0x000ea400080010ff */
[----:B--2---:R-:W-:Y:S05]  /*5490*/  @!P0 BRA `(.L_x_38) ;  /* 0xfffffffc00f08947 */ /* 0x004fea000383ffff */
[----:B------:R-:W-:Y:S05]  /*54a0*/  BRA `(.L_x_79) ;  /* 0xffffffdc00247947 */ /* 0x000fea000383ffff */
.L_x_39:
[----:B-1----:R1:W2:Y:S02]  /*54b0*/  SYNCS.PHASECHK.TRANS64.TRYWAIT P0, [R6+URZ+0x31830], RZ ;  /* 0x031830ff060075a7 */ /* 0x0022a400080011ff */
[----:B--2---:R-:W-:Y:S05]  /*54c0*/  @!P0 NANOSLEEP.SYNCS 0x989680 ;  /* 0x009896800000895d */ /* 0x004fea0003900000 */
[----:B------:R-:W2:Y:S02]  /*54d0*/  @!P0 SYNCS.PHASECHK.TRANS64 P0, [R6+URZ+0x31830], RZ ;  /* 0x031830ff060085a7 */ /* 0x000ea400080010ff */
[----:B--2---:R-:W-:Y:S05]  /*54e0*/  @!P0 BRA `(.L_x_39) ;  /* 0xfffffffc00f08947 */ /* 0x004fea000383ffff */
[----:B------:R-:W-:Y:S05]  /*54f0*/  BRA `(.L_x_80) ;  /* 0xffffffdc005c7947 */ /* 0x000fea000383ffff */
.L_x_40:
[----:B-1----:R1:W2:Y:S02]  /*5500*/  SYNCS.PHASECHK.TRANS64.TRYWAIT P0, [R6+URZ+0x31838], RZ ;  /* 0x031838ff060075a7 */ /* 0x0022a400080011ff */
[----:B--2---:R-:W-:Y:S05]  /*5510*/  @!P0 NANOSLEEP.SYNCS 0x989680 ;  /* 0x009896800000895d */ /* 0x004fea0003900000 */
[----:B------:R-:W2:Y:S02]  /*5520*/  @!P0 SYNCS.PHASECHK.TRANS64 P0, [R6+URZ+0x31838], RZ ;  /* 0x031838ff060085a7 */ /* 0x000ea400080010ff */
[----:B--2---:R-:W-:Y:S05]  /*5530*/  @!P0 BRA `(.L_x_40) ;  /* 0xfffffffc00f08947 */ /* 0x004fea000383ffff */
[----:B------:R-:W-:Y:S05]  /*5540*/  BRA `(.L_x_81) ;  /* 0xffffffdc00947947 */ /* 0x000fea000383ffff */
.L_x_44:
[----:B------:R-:W-:-:S07]  /*5550*/  MOV R5, R4 ;  /* 0x0000000400057202 */ /* 0x000fce0000000f00 */
.L_x_82:
[----:B-1----:R1:W2:Y:S02]  /*5560*/  SYNCS.PHASECHK.TRANS64.TRYWAIT P1, [R3+URZ+0x31860], R5 ;  /* 0x03186005030075a7 */ /* 0x0022a400080211ff */
[----:B--2---:R-:W-:Y:S05]  /*5570*/  @!P1 NANOSLEEP.SYNCS 0x989680 ;  /* 0x009896800000995d */ /* 0x004fea0003900000 */
[----:B------:R-:W2:Y:S02]  /*5580*/  @!P1 SYNCS.PHASECHK.TRANS64 P1, [R3+URZ+0x31860], R5 ;  /* 0x03186005030095a7 */ /* 0x000ea400080210ff */
[----:B--2---:R-:W-:Y:S05]  /*5590*/  @!P1 BRA `(.L_x_82) ;  /* 0xfffffffc00f09947 */ /* 0x004fea000383ffff */
[----:B------:R-:W-:Y:S05]  /*55a0*/  BRA `(.L_x_83) ;  /* 0xffffffe000d47947 */ /* 0x000fea000383ffff */
        .weak           $__internal_0_$__cuda_sm10x_tcgen05_guardrail_trap_col_being_dealloced_not_returned_by_alloc
        .type           $__internal_0_$__cuda_sm10x_tcgen05_guardrail_trap_col_being_dealloced_not_returned_by_alloc,@function
        .size           $__internal_0_$__cuda_sm10x_tcgen05_guardrail_trap_col_being_dealloced_not_returned_by_alloc,($__internal_1_$__cuda_sm10x_tcgen05_guardrail_trap_phase_invalid_during_alloc - $__internal_0_$__cuda_sm10x_tcgen05_guardrail_trap_col_being_dealloced_not_returned_by_alloc)
$__internal_0_$__cuda_sm10x_tcgen05_guardrail_trap_col_being_dealloced_not_returned_by_alloc:
[----:B------:R-:W-:Y:S05]  /*55b0*/  BPT.TRAP 0x1 ;  /* 0x000000040000795c */ /* 0x000fea0000300000 */
[----:B------:R-:W-:-:S04]  /*55c0*/  HFMA2 R3, -RZ, RZ, 0, 0 ;  /* 0x00000000ff037431 */ /* 0x000fc800000001ff */
[----:B------:R-:W-:Y:S05]  /*55d0*/  RET.REL.NODEC R2 `(_ZN9deep_gemm24sm100_fp8_gemm_1d1d_implILN4cute4UMMA5MajorE0ELS3_0ELj0ELj7168ELj2048ELj128ELj192ELj128ELj64ELj128ELj128ELj128ELj4ELj128ELj128ELj1ELb0ELj140ELNS_8GemmTypeE1ELb0EN7cutlass10bfloat16_tENS_16EpilogueIdentityEEEvPijjj14CUtensorMap_stS9_S9_S9_S9_) ;  /* 0xffffffa802887950 */ /* 0x000fea0003c3ffff */
        .weak           $__internal_1_$__cuda_sm10x_tcgen05_guardrail_trap_phase_invalid_during_alloc
        .type           $__internal_1_$__cuda_sm10x_tcgen05_guardrail_trap_phase_invalid_during_alloc,@function
        .size           $__internal_1_$__cuda_sm10x_tcgen05_guardrail_trap_phase_invalid_during_alloc,($__internal_2_$__cuda_sm10x_tcgen05_guardrail_trap_unallocated_columns_being_dealloced - $__internal_1_$__cuda_sm10x_tcgen05_guardrail_trap_phase_invalid_during_alloc)
$__internal_1_$__cuda_sm10x_tcgen05_guardrail_trap_phase_invalid_during_alloc:
[----:B------:R-:W-:Y:S05]  /*55e0*/  BPT.TRAP 0x1 ;  /* 0x000000040000795c */ /* 0x000fea0000300000 */
[----:B------:R-:W-:-:S04]  /*55f0*/  MOV R3, 0x0 ;  /* 0x0000000000037802 */ /* 0x000fc80000000f00 */
[----:B------:R-:W-:Y:S05]  /*5600*/  RET.REL.NODEC R2 `(_ZN9deep_gemm24sm100_fp8_gemm_1d1d_implILN4cute4UMMA5MajorE0ELS3_0ELj0ELj7168ELj2048ELj128ELj192ELj128ELj64ELj128ELj128ELj128ELj4ELj128ELj128ELj1ELb0ELj140ELNS_8GemmTypeE1ELb0EN7cutlass10bfloat16_tENS_16EpilogueIdentityEEEvPijjj14CUtensorMap_stS9_S9_S9_S9_) ;  /* 0xffffffa8027c7950 */ /* 0x000fea0003c3ffff */
        .weak           $__internal_2_$__cuda_sm10x_tcgen05_guardrail_trap_unallocated_columns_being_dealloced
        .type           $__internal_2_$__cuda_sm10x_tcgen05_guardrail_trap_unallocated_columns_being_dealloced,@function
        .size           $__internal_2_$__cuda_sm10x_tcgen05_guardrail_trap_unallocated_columns_being_dealloced,($__internal_3_$__cuda_sm20_div_u16 - $__internal_2_$__cuda_sm10x_tcgen05_guardrail_trap_unallocated_columns_being_dealloced)
$__internal_2_$__cuda_sm10x_tcgen05_guardrail_trap_unallocated_columns_being_dealloced:
[----:B------:R-:W-:Y:S05]  /*5610*/  BPT.TRAP 0x1 ;  /* 0x000000040000795c */ /* 0x000fea0000300000 */
[----:B------:R-:W-:-:S04]  /*5620*/  HFMA2 R3, -RZ, RZ, 0, 0 ;  /* 0x00000000ff037431 */ /* 0x000fc800000001ff */
[----:B------:R-:W-:Y:S05]  /*5630*/  RET.REL.NODEC R2 `(_ZN9deep_gemm24sm100_fp8_gemm_1d1d_implILN4cute4UMMA5MajorE0ELS3_0ELj0ELj7168ELj2048ELj128ELj192ELj128ELj64ELj128ELj128ELj128ELj4ELj128ELj128ELj1ELb0ELj140ELNS_8GemmTypeE1ELb0EN7cutlass10bfloat16_tENS_16EpilogueIdentityEEEvPijjj14CUtensorMap_stS9_S9_S9_S9_) ;  /* 0xffffffa802707950 */ /* 0x000fea0003c3ffff */
        .weak           $__internal_3_$__cuda_sm20_div_u16
        .type           $__internal_3_$__cuda_sm20_div_u16,@function
        .size           $__internal_3_$__cuda_sm20_div_u16,(.L_x_88 - $__internal_3_$__cuda_sm20_div_u16)
$__internal_3_$__cuda_sm20_div_u16:
[----:B------:R-:W1:Y:S01]  /*5640*/  I2F.U16 R8, R12 ;  /* 0x0000000c00087306 */ /* 0x000e620000101000 */
[----:B------:R-:W-:Y:S02]  /*5650*/  IMAD.MOV.U32 R0, RZ, RZ, 0x4b800000 ;  /* 0x4b800000ff007424 */ /* 0x000fe400078e00ff */
[----:B------:R-:W-:Y:S02]  /*5660*/  HFMA2 R17, -RZ, RZ, 0, 0 ;  /* 0x00000000ff117431 */ /* 0x000fe400000001ff */
[----:B------:R-:W-:-:S03]  /*5670*/  IMAD.MOV.U32 R16, RZ, RZ, R3 ;  /* 0x000000ffff107224 */ /* 0x000fc600078e0003 */
[----:B------:R-:W-:Y:S01]  /*5680*/  I2F.U16.RZ R7, R7 ;  /* 0x0000000700077306 */ /* 0x000fe2000010d000 */
[C---:B-1----:R-:W-:Y:S02]  /*5690*/  FSETP.GEU.AND P1, PT, |R8|.reuse, 1.175494350822287508e-38, PT ;  /* 0x008000000800780b */ /* 0x042fe40003f2e200 */
[----:B------:R-:W-:Y:S02]  /*56a0*/  FSETP.GT.AND P3, PT, |R8|, 8.50705917302346158658e+37, PT ;  /* 0x7e8000000800780b */ /* 0x000fe40003f64200 */
[----:B------:R-:W-:Y:S02]  /*56b0*/  FSEL R0, R0, 1, !P1 ;  /* 0x3f80000000007808 */ /* 0x000fe40004800000 */
[----:B------:R-:W-:Y:S02]  /*56c0*/  ISETP.NE.U32.AND P1, PT, R12, RZ, PT ;  /* 0x000000ff0c00720c */ /* 0x000fe40003f25070 */
[----:B------:R-:W-:-:S05]  /*56d0*/  FSEL R0, R0, 0.25, !P3 ;  /* 0x3e80000000007808 */ /* 0x000fca0005800000 */
[----:B------:R-:W-:-:S06]  /*56e0*/  FMUL R8, R8, R0 ;  /* 0x0000000008087220 */ /* 0x000fcc0000400000 */
[----:B------:R-:W1:Y:S02]  /*56f0*/  MUFU.RCP R8, R8 ;  /* 0x0000000800087308 */ /* 0x000e640000001000 */
[----:B-1----:R-:W-:-:S04]  /*5700*/  FMUL R0, R0, R8 ;  /* 0x0000000800007220 */ /* 0x002fc80000400000 */
[----:B------:R-:W-:-:S04]  /*5710*/  VIADD R0, R0, 0x2 ;  /* 0x0000000200007836 */ /* 0x000fc80000000000 */
[----:B------:R-:W-:-:S06]  /*5720*/  FMUL.RZ R0, R7, R0 ;  /* 0x0000000007007220 */ /* 0x000fcc000040c000 */
[----:B------:R-:W1:Y:S02]  /*5730*/  F2I.U32.TRUNC.NTZ R0, R0 ;  /* 0x0000000000007305 */ /* 0x000e64000020f000 */
[----:B-1----:R-:W-:Y:S02]  /*5740*/  LOP3.LUT R0, R0, 0xffff, RZ, 0xc0, !PT ;  /* 0x0000ffff00007812 */ /* 0x002fe400078ec0ff */
[----:B------:R-:W-:Y:S01]  /*5750*/  @!P1 MOV R0, 0xffffffff ;  /* 0xffffffff00009802 */ /* 0x000fe20000000f00 */
[----:B------:R-:W-:Y:S06]  /*5760*/  RET.REL.NODEC R16 `(_ZN9deep_gemm24sm100_fp8_gemm_1d1d_implILN4cute4UMMA5MajorE0ELS3_0ELj0ELj7168ELj2048ELj128ELj192ELj128ELj64ELj128ELj128ELj128ELj4ELj128ELj128ELj1ELb0ELj140ELNS_8GemmTypeE1ELb0EN7cutlass10bfloat16_tENS_16EpilogueIdentityEEEvPijjj14CUtensorMap_stS9_S9_S9_S9_) ;  /* 0xffffffa810247950 */ /* 0x000fec0003c3ffff */
.L_x_84:
[----:B------:R-:W-:-:S00]  /*5770*/  BRA `(.L_x_84) ;  /* 0xfffffffc00fc7947 */ /* 0x000fc0000383ffff */
[----:B------:R-:W-:-:S00]  /*5780*/  NOP ;  /* 0x0000000000007918 */ /* 0x000fc00000000000 */
[----:B------:R-:W-:-:S00]  /*5790*/  NOP ;  /* 0x0000000000007918 */ /* 0x000fc00000000000 */
[----:B------:R-:W-:-:S00]  /*57a0*/  NOP ;  /* 0x0000000000007918 */ /* 0x000fc00000000000 */
[----:B------:R-:W-:-:S00]  /*57b0*/  NOP ;  /* 0x0000000000007918 */ /* 0x000fc00000000000 */
[----:B------:R-:W-:-:S00]  /*57c0*/  NOP ;  /* 0x0000000000007918 */ /* 0x000fc00000000000 */
[----:B------:R-:W-:-:S00]  /*57d0*/  NOP ;  /* 0x0000000000007918 */ /* 0x000fc00000000000 */
[----:B------:R-:W-:-:S00]  /*57e0*/  NOP ;  /* 0x0000000000007918 */ /* 0x000fc00000000000 */
[----:B------:R-:W-:-:S00]  /*57f0*/  NOP ;  /* 0x0000000000007918 */ /* 0x000fc00000000000 */
.L_x_88:


//--------------------- .nv.shared._ZN9deep_gemm24sm100_fp8_gemm_1d1d_implILN4cute4UMMA5MajorE0ELS3_0ELj0ELj7168ELj2048ELj128ELj192ELj128ELj64ELj128ELj128ELj128ELj4ELj128ELj128ELj1ELb0ELj140ELNS_8GemmTypeE1ELb0EN7cutlass10bfloat16_tENS_16EpilogueIdentityEEEvPijjj14CUtensorMap_stS9_S9_S9_S9_ --------------------------
	.section	.nv.shared._ZN9deep_gemm24sm100_fp8_gemm_1d1d_implILN4cute4UMMA5MajorE0ELS3_0ELj0ELj7168ELj2048ELj128ELj192ELj128ELj64ELj128ELj128ELj128ELj4ELj128ELj128ELj1ELb0ELj140ELNS_8GemmTypeE1ELb0EN7cutlass10bfloat16_tENS_16EpilogueIdentityEEEvPijjj14CUtensorMap_stS9_S9_S9_S9_,"aw",@nobits
	.sectionflags	@""
	.align	1024
	.zero		1024


//--------------------- .nv.shared.reserved.0     --------------------------
	.section	.nv.shared.reserved.0,"aw",@nobits
	.align	8
	.weak		__nv_reservedSMEM_offset_0_alias
	.size		__nv_reservedSMEM_offset_0_alias, 0, 64
	.other		__nv_reservedSMEM_offset_0_alias,@"STO_CUDA_RESERVED_SHARED STV_DEFAULT"
__nv_reservedSMEM_offset_0_alias:
	.zero		0
.nv.shared.reserved.0:
	.zero		64
	.weak		__nv_reservedSMEM_allocation_phase
	.type		__nv_reservedSMEM_allocation_phase,@object
	.size		__nv_reservedSMEM_allocation_phase,(.L_0 - __nv_reservedSMEM_allocation_phase)
__nv_reservedSMEM_allocation_phase:
	.zero		1
.L_0:
	.zero		7
	.weak		__nv_reservedSMEM_devtool_atexit_pc
	.type		__nv_reservedSMEM_devtool_atexit_pc,@object
	.size		__nv_reservedSMEM_devtool_atexit_pc,(__nv_reservedSMEM_allocation_mask - __nv_reservedSMEM_devtool_atexit_pc)
__nv_reservedSMEM_devtool_atexit_pc:
	.zero		8
	.weak		__nv_reservedSMEM_allocation_mask
	.type		__nv_reservedSMEM_allocation_mask,@object
	.size		__nv_reservedSMEM_allocation_mask,(.L_2 - __nv_reservedSMEM_allocation_mask)
__nv_reservedSMEM_allocation_mask:
	.zero		4
.L_2:


//--------------------- .nv.global                --------------------------
	.section	.nv.global,"aw",@nobits
.nv.global:
	.type		_ZN47_INTERNAL_2bca7d1b_9_kernel_cu_606e916c_28933654cute1_E,@object
	.size		_ZN47_INTERNAL_2bca7d1b_9_kernel_cu_606e916c_28933654cute1_E,(_ZN47_INTERNAL_2bca7d1b_9_kernel_cu_606e916c_28933654cuda3std3__45__cpo6cbeginE - _ZN47_INTERNAL_2bca7d1b_9_kernel_cu_606e916c_28933654cute1_E)
_ZN47_INTERNAL_2bca7d1b_9_kernel_cu_606e916c_28933654cute1_E:
	.zero		1
	.type		_ZN47_INTERNAL_2bca7d1b_9_kernel_cu_606e916c_28933654cuda3std3__45__cpo6cbeginE,@object
	.size		_ZN47_INTERNAL_2bca7d1b_9_kernel_cu_606e916c_28933654cuda3std3__45__cpo6cbeginE,(_ZN47_INTERNAL_2bca7d1b_9_kernel_cu_606e916c_28933654cuda3std3__48in_placeE - _ZN47_INTERNAL_2bca7d1b_9_kernel_cu_606e916c_28933654cuda3std3__45__cpo6cbeginE)
_ZN47_INTERNAL_2bca7d1b_9_kernel_cu_606e916c_28933654cuda3std3__45__cpo6cbeginE:
	.zero		1
	.type		_ZN47_INTERNAL_2bca7d1b_9_kernel_cu_606e916c_28933654cuda3std3__48in_placeE,@object
	.size		_ZN47_INTERNAL_2bca7d1b_9_kernel_cu_606e916c_28933654cuda3std3__48in_placeE,(_ZN47_INTERNAL_2bca7d1b_9_kernel_cu_606e916c_28933654cuda3std6ranges3__45__cpo9iter_moveE - _ZN47_INTERNAL_2bca7d1b_9_kernel_cu_606e916c_28933654cuda3std3__48in_placeE)
_ZN47_INTERNAL_2bca7d1b_9_kernel_cu_606e916c_28933654cuda3std3__48in_placeE:
	.zero		1
	.type		_ZN47_INTERNAL_2bca7d1b_9_kernel_cu_606e916c_28933654cuda3std6ranges3__45__cpo9iter_moveE,@object
	.size		_ZN47_INTERNAL_2bca7d1b_9_kernel_cu_606e916c_28933654cuda3std6ranges3__45__cpo9iter_moveE,(_ZN47_INTERNAL_2bca7d1b_9_kernel_cu_606e916c_28933654cuda3std3__45__cpo5beginE - _ZN47_INTERNAL_2bca7d1b_9_kernel_cu_606e916c_28933654cuda3std6ranges3__45__cpo9iter_moveE)
_ZN47_INTERNAL_2bca7d1b_9_kernel_cu_606e916c_28933654cuda3std6ranges3__45__cpo9iter_moveE:
	.zero		1
	.type		_ZN47_INTERNAL_2bca7d1b_9_kernel_cu_606e916c_28933654cuda3std3__45__cpo5beginE,@object
	.size		_ZN47_INTERNAL_2bca7d1b_9_kernel_cu_606e916c_28933654cuda3std3__45__cpo5beginE,(_ZN47_INTERNAL_2bca7d1b_9_kernel_cu_606e916c_28933654cuda3std3__449_GLOBAL__N__2bca7d1b_9_kernel_cu_606e916c_28933656ignoreE - _ZN47_INTERNAL_2bca7d1b_9_kernel_cu_606e916c_28933654cuda3std3__45__cpo5beginE)
_ZN47_INTERNAL_2bca7d1b_9_kernel_cu_606e916c_28933654cuda3std3__45__cpo5beginE:
	.zero		1
	.type		_ZN47_INTERNAL_2bca7d1b_9_kernel_cu_606e916c_28933654cuda3std3__449_GLOBAL__N__2bca7d1b_9_kernel_cu_606e916c_28933656ignoreE,@object
	.size		_ZN47_INTERNAL_2bca7d1b_9_kernel_cu_606e916c_28933654cuda3std3__449_GLOBAL__N__2bca7d1b_9_kernel_cu_606e916c_28933656ignoreE,(_ZN47_INTERNAL_2bca7d1b_9_kernel_cu_606e916c_28933654cute7productE - _ZN47_INTERNAL_2bca7d1b_9_kernel_cu_606e916c_28933654cuda3std3__449_GLOBAL__N__2bca7d1b_9_kernel_cu_606e916c_28933656ignoreE)
_ZN47_INTERNAL_2bca7d1b_9_kernel_cu_606e916c_28933654cuda3std3__449_GLOBAL__N__2bca7d1b_9_kernel_cu_606e916c_28933656ignoreE:
	.zero		1
	.type		_ZN47_INTERNAL_2bca7d1b_9_kernel_cu_606e916c_28933654cute7productE,@object
	.size		_ZN47_INTERNAL_2bca7d1b_9_kernel_cu_606e916c_28933654cute7productE,(_ZN47_INTERNAL_2bca7d1b_9_kernel_cu_606e916c_28933654cuda3std3__45__cpo3endE - _ZN47_INTERNAL_2bca7d1b_9_kernel_cu_606e916c_28933654cute7productE)
_ZN47_INTERNAL_2bca7d1b_9_kernel_cu_606e916c_28933654cute7productE:
	.zero		1
	.type		_ZN47_INTERNAL_2bca7d1b_9_kernel_cu_606e916c_28933654cuda3std3__45__cpo3endE,@object
	.size		_ZN47_INTERNAL_2bca7d1b_9_kernel_cu_606e916c_28933654cuda3std3__45__cpo3endE,(_ZN47_INTERNAL_2bca7d1b_9_kernel_cu_606e916c_28933654cuda3std3__419piecewise_constructE - _ZN47_INTERNAL_2bca7d1b_9_kernel_cu_606e916c_28933654cuda3std3__45__cpo3endE)
_ZN47_INTERNAL_2bca7d1b_9_kernel_cu_606e916c_28933654cuda3std3__45__cpo3endE:
	.zero		1
	.type		_ZN47_INTERNAL_2bca7d1b_9_kernel_cu_606e916c_28933654cuda3std3__419piecewise_constructE,@object
	.size		_ZN47_INTERNAL_2bca7d1b_9_kernel_cu_606e916c_28933654cuda3std3__419piecewise_constructE,(_ZN47_INTERNAL_2bca7d1b_9_kernel_cu_606e916c_28933654cuda3std3__45__cpo4cendE - _ZN47_INTERNAL_2bca7d1b_9_kernel_cu_606e916c_28933654cuda3std3__419piecewise_constructE)
_ZN47_INTERNAL_2bca7d1b_9_kernel_cu_606e916c_28933654cuda3std3__419piecewise_constructE:
	.zero		1
	.type		_ZN47_INTERNAL_2bca7d1b_9_kernel_cu_606e916c_28933654cuda3std3__45__cpo4cendE,@object
	.size		_ZN47_INTERNAL_2bca7d1b_9_kernel_cu_606e916c_28933654cuda3std3__45__cpo4cendE,(_ZN47_INTERNAL_2bca7d1b_9_kernel_cu_606e916c_28933654cuda3std6ranges3__45__cpo4swapE - _ZN47_INTERNAL_2bca7d1b_9_kernel_cu_606e916c_28933654cuda3std3__45__cpo4cendE)
_ZN47_INTERNAL_2bca7d1b_9_kernel_cu_606e916c_28933654cuda3std3__45__cpo4cendE:
	.zero		1
	.type		_ZN47_INTERNAL_2bca7d1b_9_kernel_cu_606e916c_28933654cuda3std6ranges3__45__cpo4swapE,@object
	.size		_ZN47_INTERNAL_2bca7d1b_9_kernel_cu_606e916c_28933654cuda3std6ranges3__45__cpo4swapE,(.L_10 - _ZN47_INTERNAL_2bca7d1b_9_kernel_cu_606e916c_28933654cuda3std6ranges3__45__cpo4swapE)
_ZN47_INTERNAL_2bca7d1b_9_kernel_cu_606e916c_28933654cuda3std6ranges3__45__cpo4swapE:
	.zero		1
.L_10:


//--------------------- .nv.constant0._ZN9deep_gemm24sm100_fp8_gemm_1d1d_implILN4cute4UMMA5MajorE0ELS3_0ELj0ELj7168ELj2048ELj128ELj192ELj128ELj64ELj128ELj128ELj128ELj4ELj128ELj128ELj1ELb0ELj140ELNS_8GemmTypeE1ELb0EN7cutlass10bfloat16_tENS_16EpilogueIdentityEEEvPijjj14CUtensorMap_stS9_S9_S9_S9_ --------------------------
	.section	.nv.constant0._ZN9deep_gemm24sm100_fp8_gemm_1d1d_implILN4cute4UMMA5MajorE0ELS3_0ELj0ELj7168ELj2048ELj128ELj192ELj128ELj64ELj128ELj128ELj128ELj4ELj128ELj128ELj1ELb0ELj140ELNS_8GemmTypeE1ELb0EN7cutlass10bfloat16_tENS_16EpilogueIdentityEEEvPijjj14CUtensorMap_stS9_S9_S9_S9_,"a",@progbits
	.sectionflags	@""
	.align	4
.nv.constant0._ZN9deep_gemm24sm100_fp8_gemm_1d1d_implILN4cute4UMMA5MajorE0ELS3_0ELj0ELj7168ELj2048ELj128ELj192ELj128ELj64ELj128ELj128ELj128ELj4ELj128ELj128ELj1ELb0ELj140ELNS_8GemmTypeE1ELb0EN7cutlass10bfloat16_tENS_16EpilogueIdentityEEEvPijjj14CUtensorMap_stS9_S9_S9_S9_:
	.zero		1600


//--------------------- SYMBOLS --------------------------

	.type		.nv.reservedSmem.offset0,@object
	.size		.nv.reservedSmem.offset0,0x4
	.type		.nv.reservedSmem.cap,@object
	.size		.nv.reservedSmem.cap,0x4
